//
// Generated by NVIDIA NVVM Compiler
//
// Compiler Build ID: CL-36424714
// Cuda compilation tools, release 13.0, V13.0.88
// Based on NVVM 20.0.0
//

.version 9.0
.target sm_100
.address_size 64

	// .globl	_ZN3cub18CUB_300001_SM_10006detail11EmptyKernelIvEEvv
.extern .func  (.param .b32 func_retval0) vprintf
(
	.param .b64 vprintf_param_0,
	.param .b64 vprintf_param_1
)
;
.global .align 4 .u32 device_flag;
.global .align 1 .b8 _ZN34_INTERNAL_20cfd051_4_k_cu_e0a926004cuda3std3__45__cpo5beginE[1];
.global .align 1 .b8 _ZN34_INTERNAL_20cfd051_4_k_cu_e0a926004cuda3std3__45__cpo3endE[1];
.global .align 1 .b8 _ZN34_INTERNAL_20cfd051_4_k_cu_e0a926004cuda3std3__45__cpo6cbeginE[1];
.global .align 1 .b8 _ZN34_INTERNAL_20cfd051_4_k_cu_e0a926004cuda3std3__45__cpo4cendE[1];
.global .align 1 .b8 _ZN34_INTERNAL_20cfd051_4_k_cu_e0a926004cuda3std3__45__cpo6rbeginE[1];
.global .align 1 .b8 _ZN34_INTERNAL_20cfd051_4_k_cu_e0a926004cuda3std3__45__cpo4rendE[1];
.global .align 1 .b8 _ZN34_INTERNAL_20cfd051_4_k_cu_e0a926004cuda3std3__45__cpo7crbeginE[1];
.global .align 1 .b8 _ZN34_INTERNAL_20cfd051_4_k_cu_e0a926004cuda3std3__45__cpo5crendE[1];
.global .align 1 .b8 _ZN34_INTERNAL_20cfd051_4_k_cu_e0a926004cuda3std3__436_GLOBAL__N__20cfd051_4_k_cu_e0a926006ignoreE[1];
.global .align 1 .b8 _ZN34_INTERNAL_20cfd051_4_k_cu_e0a926004cuda3std3__419piecewise_constructE[1];
.global .align 1 .b8 _ZN34_INTERNAL_20cfd051_4_k_cu_e0a926004cuda3std3__48in_placeE[1];
.global .align 1 .b8 _ZN34_INTERNAL_20cfd051_4_k_cu_e0a926004cuda3std3__420unreachable_sentinelE[1];
.global .align 1 .b8 _ZN34_INTERNAL_20cfd051_4_k_cu_e0a926004cuda3std3__47nulloptE[1];
.global .align 1 .b8 _ZN34_INTERNAL_20cfd051_4_k_cu_e0a926004cuda3std3__48unexpectE[1];
.global .align 1 .b8 _ZN34_INTERNAL_20cfd051_4_k_cu_e0a926004cuda3std6ranges3__45__cpo4swapE[1];
.global .align 1 .b8 _ZN34_INTERNAL_20cfd051_4_k_cu_e0a926004cuda3std6ranges3__45__cpo9iter_moveE[1];
.global .align 1 .b8 _ZN34_INTERNAL_20cfd051_4_k_cu_e0a926004cuda3std6ranges3__45__cpo5beginE[1];
.global .align 1 .b8 _ZN34_INTERNAL_20cfd051_4_k_cu_e0a926004cuda3std6ranges3__45__cpo3endE[1];
.global .align 1 .b8 _ZN34_INTERNAL_20cfd051_4_k_cu_e0a926004cuda3std6ranges3__45__cpo6cbeginE[1];
.global .align 1 .b8 _ZN34_INTERNAL_20cfd051_4_k_cu_e0a926004cuda3std6ranges3__45__cpo4cendE[1];
.global .align 1 .b8 _ZN34_INTERNAL_20cfd051_4_k_cu_e0a926004cuda3std6ranges3__45__cpo7advanceE[1];
.global .align 1 .b8 _ZN34_INTERNAL_20cfd051_4_k_cu_e0a926004cuda3std6ranges3__45__cpo9iter_swapE[1];
.global .align 1 .b8 _ZN34_INTERNAL_20cfd051_4_k_cu_e0a926004cuda3std6ranges3__45__cpo4nextE[1];
.global .align 1 .b8 _ZN34_INTERNAL_20cfd051_4_k_cu_e0a926004cuda3std6ranges3__45__cpo4prevE[1];
.global .align 1 .b8 _ZN34_INTERNAL_20cfd051_4_k_cu_e0a926004cuda3std6ranges3__45__cpo4dataE[1];
.global .align 1 .b8 _ZN34_INTERNAL_20cfd051_4_k_cu_e0a926004cuda3std6ranges3__45__cpo5cdataE[1];
.global .align 1 .b8 _ZN34_INTERNAL_20cfd051_4_k_cu_e0a926004cuda3std6ranges3__45__cpo4sizeE[1];
.global .align 1 .b8 _ZN34_INTERNAL_20cfd051_4_k_cu_e0a926004cuda3std6ranges3__45__cpo5ssizeE[1];
.global .align 1 .b8 _ZN34_INTERNAL_20cfd051_4_k_cu_e0a926004cuda3std6ranges3__45__cpo8distanceE[1];
.global .align 1 .b8 _ZN34_INTERNAL_20cfd051_4_k_cu_e0a926006thrust24THRUST_300001_SM_1000_NS8cuda_cub3parE[1];
.global .align 1 .b8 _ZN34_INTERNAL_20cfd051_4_k_cu_e0a926006thrust24THRUST_300001_SM_1000_NS8cuda_cub10par_nosyncE[1];
.global .align 1 .b8 _ZN34_INTERNAL_20cfd051_4_k_cu_e0a926006thrust24THRUST_300001_SM_1000_NS6system6detail10sequential3seqE[1];
.global .align 1 .b8 _ZN34_INTERNAL_20cfd051_4_k_cu_e0a926006thrust24THRUST_300001_SM_1000_NS12placeholders2_1E[1];
.global .align 1 .b8 _ZN34_INTERNAL_20cfd051_4_k_cu_e0a926006thrust24THRUST_300001_SM_1000_NS12placeholders2_2E[1];
.global .align 1 .b8 _ZN34_INTERNAL_20cfd051_4_k_cu_e0a926006thrust24THRUST_300001_SM_1000_NS12placeholders2_3E[1];
.global .align 1 .b8 _ZN34_INTERNAL_20cfd051_4_k_cu_e0a926006thrust24THRUST_300001_SM_1000_NS12placeholders2_4E[1];
.global .align 1 .b8 _ZN34_INTERNAL_20cfd051_4_k_cu_e0a926006thrust24THRUST_300001_SM_1000_NS12placeholders2_5E[1];
.global .align 1 .b8 _ZN34_INTERNAL_20cfd051_4_k_cu_e0a926006thrust24THRUST_300001_SM_1000_NS12placeholders2_6E[1];
.global .align 1 .b8 _ZN34_INTERNAL_20cfd051_4_k_cu_e0a926006thrust24THRUST_300001_SM_1000_NS12placeholders2_7E[1];
.global .align 1 .b8 _ZN34_INTERNAL_20cfd051_4_k_cu_e0a926006thrust24THRUST_300001_SM_1000_NS12placeholders2_8E[1];
.global .align 1 .b8 _ZN34_INTERNAL_20cfd051_4_k_cu_e0a926006thrust24THRUST_300001_SM_1000_NS12placeholders2_9E[1];
.global .align 1 .b8 _ZN34_INTERNAL_20cfd051_4_k_cu_e0a926006thrust24THRUST_300001_SM_1000_NS12placeholders3_10E[1];
.global .align 1 .b8 _ZN34_INTERNAL_20cfd051_4_k_cu_e0a926006thrust24THRUST_300001_SM_1000_NS3seqE[1];
.global .align 1 .b8 $str[16] = {78, 79, 10, 37, 100, 32, 37, 100, 10, 37, 100, 32, 37, 100, 10};

.visible .entry _ZN3cub18CUB_300001_SM_10006detail11EmptyKernelIvEEvv()
{


	ret;

}
	// .globl	_ZN3cub18CUB_300001_SM_10006detail8for_each13static_kernelINS2_12policy_hub_t12policy_500_tElNS2_12op_wrapper_tIl5functN6thrust24THRUST_300001_SM_1000_NS6detail15normal_iteratorINS9_10device_ptrIN4cuda3std3__44pairIiiEEEEEEEEEEvT0_T1_
.visible .entry _ZN3cub18CUB_300001_SM_10006detail8for_each13static_kernelINS2_12policy_hub_t12policy_500_tElNS2_12op_wrapper_tIl5functN6thrust24THRUST_300001_SM_1000_NS6detail15normal_iteratorINS9_10device_ptrIN4cuda3std3__44pairIiiEEEEEEEEEEvT0_T1_(
	.param .u64 _ZN3cub18CUB_300001_SM_10006detail8for_each13static_kernelINS2_12policy_hub_t12policy_500_tElNS2_12op_wrapper_tIl5functN6thrust24THRUST_300001_SM_1000_NS6detail15normal_iteratorINS9_10device_ptrIN4cuda3std3__44pairIiiEEEEEEEEEEvT0_T1__param_0,
	.param .align 8 .b8 _ZN3cub18CUB_300001_SM_10006detail8for_each13static_kernelINS2_12policy_hub_t12policy_500_tElNS2_12op_wrapper_tIl5functN6thrust24THRUST_300001_SM_1000_NS6detail15normal_iteratorINS9_10device_ptrIN4cuda3std3__44pairIiiEEEEEEEEEEvT0_T1__param_1[16]
)
.maxntid 256
{
	.local .align 16 .b8 	__local_depot1[16];
	.reg .b64 	%SP;
	.reg .b64 	%SPL;
	.reg .pred 	%p<36>;
	.reg .b32 	%r<46>;
	.reg .b64 	%rd<33>;

	mov.u64 	%SPL, __local_depot1;
	cvta.local.u64 	%SP, %SPL;
	ld.param.u64 	%rd8, [_ZN3cub18CUB_300001_SM_10006detail8for_each13static_kernelINS2_12policy_hub_t12policy_500_tElNS2_12op_wrapper_tIl5functN6thrust24THRUST_300001_SM_1000_NS6detail15normal_iteratorINS9_10device_ptrIN4cuda3std3__44pairIiiEEEEEEEEEEvT0_T1__param_1];
	ld.param.u64 	%rd9, [_ZN3cub18CUB_300001_SM_10006detail8for_each13static_kernelINS2_12policy_hub_t12policy_500_tElNS2_12op_wrapper_tIl5functN6thrust24THRUST_300001_SM_1000_NS6detail15normal_iteratorINS9_10device_ptrIN4cuda3std3__44pairIiiEEEEEEEEEEvT0_T1__param_0];
	ld.param.v2.u32 	{%r14, %r15}, [_ZN3cub18CUB_300001_SM_10006detail8for_each13static_kernelINS2_12policy_hub_t12policy_500_tElNS2_12op_wrapper_tIl5functN6thrust24THRUST_300001_SM_1000_NS6detail15normal_iteratorINS9_10device_ptrIN4cuda3std3__44pairIiiEEEEEEEEEEvT0_T1__param_1+8];
	add.u64 	%rd10, %SP, 0;
	add.u64 	%rd1, %SPL, 0;
	add.u64 	%rd2, %SPL, 0;
	mov.u32 	%r16, %ctaid.x;
	mul.wide.u32 	%rd3, %r16, 512;
	sub.s64 	%rd4, %rd9, %rd3;
	setp.lt.s64 	%p2, %rd4, 512;
	@%p2 bra 	$L__BB1_9;
	cvta.to.global.u64 	%rd23, %rd8;
	mov.u32 	%r32, %tid.x;
	cvt.u64.u32 	%rd24, %r32;
	add.s64 	%rd25, %rd3, %rd24;
	shl.b64 	%rd26, %rd25, 3;
	add.s64 	%rd5, %rd23, %rd26;
	ld.global.u32 	%r3, [%rd5];
	ld.global.u32 	%r4, [%rd5+4];
	ld.global.u32 	%r33, [device_flag];
	setp.eq.s32 	%p20, %r33, 1;
	mov.pred 	%p19, -1;
	mov.pred 	%p35, %p19;
	@%p20 bra 	$L__BB1_5;
	setp.eq.s32 	%p21, %r14, %r3;
	setp.eq.s32 	%p22, %r15, %r4;
	or.pred  	%p23, %p21, %p22;
	@%p23 bra 	$L__BB1_4;
	sub.s32 	%r34, %r14, %r3;
	sub.s32 	%r35, %r15, %r4;
	setp.ne.s32 	%p25, %r34, %r35;
	sub.s32 	%r36, %r4, %r15;
	setp.ne.s32 	%p26, %r34, %r36;
	mov.pred 	%p35, 0;
	and.pred  	%p27, %p25, %p26;
	@%p27 bra 	$L__BB1_5;
$L__BB1_4:
	st.local.v4.u32 	[%rd2], {%r14, %r15, %r3, %r4};
	mov.u64 	%rd27, $str;
	cvta.global.u64 	%rd28, %rd27;
	{ // callseq 2, 0
	.param .b64 param0;
	st.param.b64 	[param0], %rd28;
	.param .b64 param1;
	st.param.b64 	[param1], %rd10;
	.param .b32 retval0;
	call.uni (retval0), 
	vprintf, 
	(
	param0, 
	param1
	);
	ld.param.b32 	%r37, [retval0];
	} // callseq 2
	mov.b32 	%r39, 1;
	st.global.u32 	[device_flag], %r39;
	mov.pred 	%p35, %p19;
$L__BB1_5:
	ld.global.u32 	%r5, [%rd5+2048];
	ld.global.u32 	%r6, [%rd5+2052];
	@%p35 bra 	$L__BB1_19;
	setp.eq.s32 	%p29, %r14, %r5;
	setp.eq.s32 	%p30, %r15, %r6;
	or.pred  	%p31, %p29, %p30;
	@%p31 bra 	$L__BB1_8;
	sub.s32 	%r40, %r14, %r5;
	sub.s32 	%r41, %r15, %r6;
	setp.ne.s32 	%p32, %r40, %r41;
	sub.s32 	%r42, %r6, %r15;
	setp.ne.s32 	%p33, %r40, %r42;
	and.pred  	%p34, %p32, %p33;
	@%p34 bra 	$L__BB1_19;
$L__BB1_8:
	st.local.v4.u32 	[%rd2], {%r14, %r15, %r5, %r6};
	mov.u64 	%rd30, $str;
	cvta.global.u64 	%rd31, %rd30;
	{ // callseq 3, 0
	.param .b64 param0;
	st.param.b64 	[param0], %rd31;
	.param .b64 param1;
	st.param.b64 	[param1], %rd10;
	.param .b32 retval0;
	call.uni (retval0), 
	vprintf, 
	(
	param0, 
	param1
	);
	ld.param.b32 	%r43, [retval0];
	} // callseq 3
	mov.b32 	%r45, 1;
	st.global.u32 	[device_flag], %r45;
	bra.uni 	$L__BB1_19;
$L__BB1_9:
	cvta.to.global.u64 	%rd12, %rd8;
	mov.u32 	%r9, %tid.x;
	cvt.s64.s32 	%rd6, %rd4;
	cvt.u64.u32 	%rd13, %r9;
	setp.le.s64 	%p3, %rd6, %rd13;
	add.s64 	%rd14, %rd3, %rd13;
	shl.b64 	%rd15, %rd14, 3;
	add.s64 	%rd7, %rd12, %rd15;
	@%p3 bra 	$L__BB1_14;
	ld.global.u32 	%r10, [%rd7];
	ld.global.u32 	%r11, [%rd7+4];
	ld.global.u32 	%r17, [device_flag];
	setp.eq.s32 	%p4, %r17, 1;
	@%p4 bra 	$L__BB1_14;
	setp.eq.s32 	%p5, %r14, %r10;
	setp.eq.s32 	%p6, %r15, %r11;
	or.pred  	%p7, %p5, %p6;
	@%p7 bra 	$L__BB1_13;
	sub.s32 	%r18, %r14, %r10;
	sub.s32 	%r19, %r15, %r11;
	setp.ne.s32 	%p8, %r18, %r19;
	sub.s32 	%r20, %r11, %r15;
	setp.ne.s32 	%p9, %r18, %r20;
	and.pred  	%p10, %p8, %p9;
	@%p10 bra 	$L__BB1_14;
$L__BB1_13:
	st.local.v4.u32 	[%rd1], {%r14, %r15, %r10, %r11};
	mov.u64 	%rd16, $str;
	cvta.global.u64 	%rd17, %rd16;
	{ // callseq 0, 0
	.param .b64 param0;
	st.param.b64 	[param0], %rd17;
	.param .b64 param1;
	st.param.b64 	[param1], %rd10;
	.param .b32 retval0;
	call.uni (retval0), 
	vprintf, 
	(
	param0, 
	param1
	);
	ld.param.b32 	%r21, [retval0];
	} // callseq 0
	mov.b32 	%r23, 1;
	st.global.u32 	[device_flag], %r23;
$L__BB1_14:
	add.s32 	%r24, %r9, 256;
	cvt.u64.u32 	%rd19, %r24;
	setp.le.s64 	%p11, %rd6, %rd19;
	@%p11 bra 	$L__BB1_19;
	ld.global.u32 	%r12, [%rd7+2048];
	ld.global.u32 	%r13, [%rd7+2052];
	ld.global.u32 	%r25, [device_flag];
	setp.eq.s32 	%p12, %r25, 1;
	@%p12 bra 	$L__BB1_19;
	setp.eq.s32 	%p13, %r14, %r12;
	setp.eq.s32 	%p14, %r15, %r13;
	or.pred  	%p15, %p13, %p14;
	@%p15 bra 	$L__BB1_18;
	sub.s32 	%r26, %r14, %r12;
	sub.s32 	%r27, %r15, %r13;
	setp.ne.s32 	%p16, %r26, %r27;
	sub.s32 	%r28, %r13, %r15;
	setp.ne.s32 	%p17, %r26, %r28;
	and.pred  	%p18, %p16, %p17;
	@%p18 bra 	$L__BB1_19;
$L__BB1_18:
	st.local.v4.u32 	[%rd1], {%r14, %r15, %r12, %r13};
	mov.u64 	%rd20, $str;
	cvta.global.u64 	%rd21, %rd20;
	{ // callseq 1, 0
	.param .b64 param0;
	st.param.b64 	[param0], %rd21;
	.param .b64 param1;
	st.param.b64 	[param1], %rd10;
	.param .b32 retval0;
	call.uni (retval0), 
	vprintf, 
	(
	param0, 
	param1
	);
	ld.param.b32 	%r29, [retval0];
	} // callseq 1
	mov.b32 	%r31, 1;
	st.global.u32 	[device_flag], %r31;
$L__BB1_19:
	ret;

}


// ===== COMPILED SASS (sm_100) =====

	.target	sm_100

	.elftype	@"ET_EXEC"


//--------------------- .note.nv.tkinfo           --------------------------
	.section	.note.nv.tkinfo,"",@"SHT_NOTE"
	.sectionflags	@"SHF_NOTE_NV_TKINFO"
	.tkinfo
        /*0018*/ 	.word	0x00000002
        /*0030*/ 	.string	""
        /*0030*/ 	.string	"ptxas"
        /*0030*/ 	.string	"Cuda compilation tools, release 13.0, V13.0.88"
        /*0030*/ 	.string	"Build cuda_13.0.r13.0/compiler.36424714_0"
        /*0030*/ 	.string	"-arch sm_100 -m 64 "



//--------------------- .note.nv.cuinfo           --------------------------
	.section	.note.nv.cuinfo,"",@"SHT_NOTE"
	.sectionflags	@"SHF_NOTE_NV_CUINFO"
        /*0018*/ 	.short	0x0002
        /*001a*/ 	.short	0x0064
        /*001c*/ 	.short	0x0082
	.zero		2


//--------------------- .nv.info                  --------------------------
	.section	.nv.info,"",@"SHT_CUDA_INFO"
	.align	4


	//----- nvinfo : EIATTR_REGCOUNT
	.align		4
        /*0000*/ 	.byte	0x04, 0x2f
        /*0002*/ 	.short	(.L_46 - .L_45)
	.align		4
.L_45:
        /*0004*/ 	.word	index@(_ZN3cub18CUB_300001_SM_10006detail11EmptyKernelIvEEvv)
        /*0008*/ 	.word	0x00000004


	//----- nvinfo : EIATTR_FRAME_SIZE
	.align		4
.L_46:
        /*000c*/ 	.byte	0x04, 0x11
        /*000e*/ 	.short	(.L_48 - .L_47)
	.align		4
.L_47:
        /*0010*/ 	.word	index@(_ZN3cub18CUB_300001_SM_10006detail11EmptyKernelIvEEvv)
        /*0014*/ 	.word	0x00000000


	//----- nvinfo : EIATTR_REGCOUNT
	.align		4
.L_48:
        /*0018*/ 	.byte	0x04, 0x2f
        /*001a*/ 	.short	(.L_50 - .L_49)
	.align		4
.L_49:
        /*001c*/ 	.word	index@(_ZN3cub18CUB_300001_SM_10006detail8for_each13static_kernelINS2_12policy_hub_t12policy_500_tElNS2_12op_wrapper_tIl5functN6thrust24THRUST_300001_SM_1000_NS6detail15normal_iteratorINS9_10device_ptrIN4cuda3std3__44pairIiiEEEEEEEEEEvT0_T1_)
        /*0020*/ 	.word	0x00000018


	//----- nvinfo : EIATTR_FRAME_SIZE
	.align		4
.L_50:
        /*0024*/ 	.byte	0x04, 0x11
        /*0026*/ 	.short	(.L_52 - .L_51)
	.align		4
.L_51:
        /*0028*/ 	.word	index@(_ZN3cub18CUB_300001_SM_10006detail8for_each13static_kernelINS2_12policy_hub_t12policy_500_tElNS2_12op_wrapper_tIl5functN6thrust24THRUST_300001_SM_1000_NS6detail15normal_iteratorINS9_10device_ptrIN4cuda3std3__44pairIiiEEEEEEEEEEvT0_T1_)
        /*002c*/ 	.word	0x00000010


	//----- nvinfo : EIATTR_MIN_STACK_SIZE
	.align		4
.L_52:
        /*0030*/ 	.byte	0x04, 0x12
        /*0032*/ 	.short	(.L_54 - .L_53)
	.align		4
.L_53:
        /*0034*/ 	.word	index@(_ZN3cub18CUB_300001_SM_10006detail8for_each13static_kernelINS2_12policy_hub_t12policy_500_tElNS2_12op_wrapper_tIl5functN6thrust24THRUST_300001_SM_1000_NS6detail15normal_iteratorINS9_10device_ptrIN4cuda3std3__44pairIiiEEEEEEEEEEvT0_T1_)
        /*0038*/ 	.word	0x00000010


	//----- nvinfo : EIATTR_MIN_STACK_SIZE
	.align		4
.L_54:
        /*003c*/ 	.byte	0x04, 0x12
        /*003e*/ 	.short	(.L_56 - .L_55)
	.align		4
.L_55:
        /*0040*/ 	.word	index@(_ZN3cub18CUB_300001_SM_10006detail11EmptyKernelIvEEvv)
        /*0044*/ 	.word	0x00000000
.L_56:


//--------------------- .nv.compat                --------------------------
	.section	.nv.compat,"",@"SHT_CUDA_COMPAT_INFO"
	.align	4
        /*0000*/ 	.byte	0x02, 0x09, 0x00, 0x00, 0x02, 0x02, 0x01, 0x00, 0x02, 0x05, 0x05, 0x00, 0x03, 0x07, 0x01, 0x01
        /*0010*/ 	.byte	0x02, 0x03, 0x00, 0x00, 0x02, 0x06, 0x01, 0x00, 0x04, 0x0b, 0x08, 0x00, 0x09, 0x00, 0x00, 0x00
        /*0020*/ 	.byte	0x00, 0x00, 0x00, 0x00


//--------------------- .nv.info._ZN3cub18CUB_300001_SM_10006detail8for_each13static_kernelINS2_12policy_hub_t12policy_500_tElNS2_12op_wrapper_tIl5functN6thrust24THRUST_300001_SM_1000_NS6detail15normal_iteratorINS9_10device_ptrIN4cuda3std3__44pairIiiEEEEEEEEEEvT0_T1_ --------------------------
	.section	.nv.info._ZN3cub18CUB_300001_SM_10006detail8for_each13static_kernelINS2_12policy_hub_t12policy_500_tElNS2_12op_wrapper_tIl5functN6thrust24THRUST_300001_SM_1000_NS6detail15normal_iteratorINS9_10device_ptrIN4cuda3std3__44pairIiiEEEEEEEEEEvT0_T1_,"",@"SHT_CUDA_INFO"
	.sectionflags	@""
	.align	4


	//----- nvinfo : EIATTR_CUDA_API_VERSION
	.align		4
        /*0000*/ 	.byte	0x04, 0x37
        /*0002*/ 	.short	(.L_58 - .L_57)
.L_57:
        /*0004*/ 	.word	0x00000082


	//----- nvinfo : EIATTR_KPARAM_INFO
	.align		4
.L_58:
        /*0008*/ 	.byte	0x04, 0x17
        /*000a*/ 	.short	(.L_60 - .L_59)
.L_59:
        /*000c*/ 	.word	0x00000000
        /*0010*/ 	.short	0x0001
        /*0012*/ 	.short	0x0008
        /*0014*/ 	.byte	0x00, 0xf0, 0x41, 0x00


	//----- nvinfo : EIATTR_KPARAM_INFO
	.align		4
.L_60:
        /*0018*/ 	.byte	0x04, 0x17
        /*001a*/ 	.short	(.L_62 - .L_61)
.L_61:
        /*001c*/ 	.word	0x00000000
        /*0020*/ 	.short	0x0000
        /*0022*/ 	.short	0x0000
        /*0024*/ 	.byte	0x00, 0xf0, 0x21, 0x00


	//----- nvinfo : EIATTR_SPARSE_MMA_MASK
	.align		4
.L_62:
        /*0028*/ 	.byte	0x03, 0x50
        /*002a*/ 	.short	0x0000


	//----- nvinfo : EIATTR_MAXREG_COUNT
	.align		4
        /*002c*/ 	.byte	0x03, 0x1b
        /*002e*/ 	.short	0x00ff


	//----- nvinfo : EIATTR_EXTERNS
	.align		4
        /*0030*/ 	.byte	0x04, 0x0f
        /*0032*/ 	.short	(.L_64 - .L_63)


	//   ....[0]....
	.align		4
.L_63:
        /*0034*/ 	.word	index@(vprintf)


	//----- nvinfo : EIATTR_MERCURY_ISA_VERSION
	.align		4
.L_64:
        /*0038*/ 	.byte	0x03, 0x5f
        /*003a*/ 	.short	0x0101


	//----- nvinfo : EIATTR_VRC_CTA_INIT_COUNT
	.align		4
        /*003c*/ 	.byte	0x02, 0x4a
	.zero		1
	.zero		1


	//----- nvinfo : EIATTR_SYSCALL_OFFSETS
	.align		4
        /*0040*/ 	.byte	0x04, 0x46
        /*0042*/ 	.short	(.L_66 - .L_65)


	//   ....[0]....
.L_65:
        /*0044*/ 	.word	0x00000340


	//   ....[1]....
        /*0048*/ 	.word	0x00000520


	//   ....[2]....
        /*004c*/ 	.word	0x000007f0


	//   ....[3]....
        /*0050*/ 	.word	0x00000a40


	//----- nvinfo : EIATTR_EXIT_INSTR_OFFSETS
	.align		4
.L_66:
        /*0054*/ 	.byte	0x04, 0x1c
        /*0056*/ 	.short	(.L_68 - .L_67)


	//   ....[0]....
.L_67:
        /*0058*/ 	.word	0x000003a0


	//   ....[1]....
        /*005c*/ 	.word	0x00000470


	//   ....[2]....
        /*0060*/ 	.word	0x00000560


	//   ....[3]....
        /*0064*/ 	.word	0x00000880


	//   ....[4]....
        /*0068*/ 	.word	0x000008c0


	//   ....[5]....
        /*006c*/ 	.word	0x00000990


	//   ....[6]....
        /*0070*/ 	.word	0x00000a80


	//----- nvinfo : EIATTR_MAX_THREADS
	.align		4
.L_68:
        /*0074*/ 	.byte	0x04, 0x05
        /*0076*/ 	.short	(.L_70 - .L_69)
.L_69:
        /*0078*/ 	.word	0x00000100
        /*007c*/ 	.word	0x00000001
        /*0080*/ 	.word	0x00000001


	//----- nvinfo : EIATTR_CRS_STACK_SIZE
	.align		4
.L_70:
        /*0084*/ 	.byte	0x04, 0x1e
        /*0086*/ 	.short	(.L_72 - .L_71)
.L_71:
        /*0088*/ 	.word	0x00000000


	//----- nvinfo : EIATTR_CBANK_PARAM_SIZE
	.align		4
.L_72:
        /*008c*/ 	.byte	0x03, 0x19
        /*008e*/ 	.short	0x0018


	//----- nvinfo : EIATTR_PARAM_CBANK
	.align		4
        /*0090*/ 	.byte	0x04, 0x0a
        /*0092*/ 	.short	(.L_74 - .L_73)
	.align		4
.L_73:
        /*0094*/ 	.word	index@(.nv.constant0._ZN3cub18CUB_300001_SM_10006detail8for_each13static_kernelINS2_12policy_hub_t12policy_500_tElNS2_12op_wrapper_tIl5functN6thrust24THRUST_300001_SM_1000_NS6detail15normal_iteratorINS9_10device_ptrIN4cuda3std3__44pairIiiEEEEEEEEEEvT0_T1_)
        /*0098*/ 	.short	0x0380
        /*009a*/ 	.short	0x0018


	//----- nvinfo : EIATTR_SW_WAR
	.align		4
.L_74:
        /*009c*/ 	.byte	0x04, 0x36
        /*009e*/ 	.short	(.L_76 - .L_75)
.L_75:
        /*00a0*/ 	.word	0x00000008
.L_76:


//--------------------- .nv.info._ZN3cub18CUB_300001_SM_10006detail11EmptyKernelIvEEvv --------------------------
	.section	.nv.info._ZN3cub18CUB_300001_SM_10006detail11EmptyKernelIvEEvv,"",@"SHT_CUDA_INFO"
	.sectionflags	@""
	.align	4


	//----- nvinfo : EIATTR_CUDA_API_VERSION
	.align		4
        /*0000*/ 	.byte	0x04, 0x37
        /*0002*/ 	.short	(.L_78 - .L_77)
.L_77:
        /*0004*/ 	.word	0x00000082


	//----- nvinfo : EIATTR_SPARSE_MMA_MASK
	.align		4
.L_78:
        /*0008*/ 	.byte	0x03, 0x50
        /*000a*/ 	.short	0x0000


	//----- nvinfo : EIATTR_MAXREG_COUNT
	.align		4
        /*000c*/ 	.byte	0x03, 0x1b
        /*000e*/ 	.short	0x00ff


	//----- nvinfo : EIATTR_MERCURY_ISA_VERSION
	.align		4
        /*0010*/ 	.byte	0x03, 0x5f
        /*0012*/ 	.short	0x0101


	//----- nvinfo : EIATTR_VRC_CTA_INIT_COUNT
	.align		4
        /*0014*/ 	.byte	0x02, 0x4a
	.zero		1
	.zero		1


	//----- nvinfo : EIATTR_EXIT_INSTR_OFFSETS
	.align		4
        /*0018*/ 	.byte	0x04, 0x1c
        /*001a*/ 	.short	(.L_80 - .L_79)


	//   ....[0]....
.L_79:
        /*001c*/ 	.word	0x00000010


	//----- nvinfo : EIATTR_SW_WAR
	.align		4
.L_80:
        /*0020*/ 	.byte	0x04, 0x36
        /*0022*/ 	.short	(.L_82 - .L_81)
.L_81:
        /*0024*/ 	.word	0x00000008
.L_82:


//--------------------- .nv.callgraph             --------------------------
	.section	.nv.callgraph,"",@"SHT_CUDA_CALLGRAPH"
	.align	4
	.sectionentsize	8
	.align		4
        /*0000*/ 	.word	0x00000000
	.align		4
        /*0004*/ 	.word	0xffffffff
	.align		4
        /*0008*/ 	.word	index@(_ZN3cub18CUB_300001_SM_10006detail8for_each13static_kernelINS2_12policy_hub_t12policy_500_tElNS2_12op_wrapper_tIl5functN6thrust24THRUST_300001_SM_1000_NS6detail15normal_iteratorINS9_10device_ptrIN4cuda3std3__44pairIiiEEEEEEEEEEvT0_T1_)
	.align		4
        /*000c*/ 	.word	index@(vprintf)
	.align		4
        /*0010*/ 	.word	0x00000000
	.align		4
        /*0014*/ 	.word	0xfffffffe
	.align		4
        /*0018*/ 	.word	0x00000000
	.align		4
        /*001c*/ 	.word	0xfffffffd
	.align		4
        /*0020*/ 	.word	0x00000000
	.align		4
        /*0024*/ 	.word	0xfffffffc


//--------------------- .nv.constant4             --------------------------
	.section	.nv.constant4,"a",@progbits
	.align	8
	.align		8
.nv.constant4:
        /*0000*/ 	.dword	vprintf
	.align		8
        /*0008*/ 	.dword	device_flag
	.align		8
        /*0010*/ 	.dword	_ZN34_INTERNAL_20cfd051_4_k_cu_e0a926004cuda3std3__45__cpo5beginE
	.align		8
        /*0018*/ 	.dword	_ZN34_INTERNAL_20cfd051_4_k_cu_e0a926004cuda3std3__45__cpo3endE
	.align		8
        /*0020*/ 	.dword	_ZN34_INTERNAL_20cfd051_4_k_cu_e0a926004cuda3std3__45__cpo6cbeginE
	.align		8
        /*0028*/ 	.dword	_ZN34_INTERNAL_20cfd051_4_k_cu_e0a926004cuda3std3__45__cpo4cendE
	.align		8
        /*0030*/ 	.dword	_ZN34_INTERNAL_20cfd051_4_k_cu_e0a926004cuda3std3__45__cpo6rbeginE
	.align		8
        /*0038*/ 	.dword	_ZN34_INTERNAL_20cfd051_4_k_cu_e0a926004cuda3std3__45__cpo4rendE
	.align		8
        /*0040*/ 	.dword	_ZN34_INTERNAL_20cfd051_4_k_cu_e0a926004cuda3std3__45__cpo7crbeginE
	.align		8
        /*0048*/ 	.dword	_ZN34_INTERNAL_20cfd051_4_k_cu_e0a926004cuda3std3__45__cpo5crendE
	.align		8
        /*0050*/ 	.dword	_ZN34_INTERNAL_20cfd051_4_k_cu_e0a926004cuda3std3__436_GLOBAL__N__20cfd051_4_k_cu_e0a926006ignoreE
	.align		8
        /*0058*/ 	.dword	_ZN34_INTERNAL_20cfd051_4_k_cu_e0a926004cuda3std3__419piecewise_constructE
	.align		8
        /*0060*/ 	.dword	_ZN34_INTERNAL_20cfd051_4_k_cu_e0a926004cuda3std3__48in_placeE
	.align		8
        /*0068*/ 	.dword	_ZN34_INTERNAL_20cfd051_4_k_cu_e0a926004cuda3std3__420unreachable_sentinelE
	.align		8
        /*0070*/ 	.dword	_ZN34_INTERNAL_20cfd051_4_k_cu_e0a926004cuda3std3__47nulloptE
	.align		8
        /*0078*/ 	.dword	_ZN34_INTERNAL_20cfd051_4_k_cu_e0a926004cuda3std3__48unexpectE
	.align		8
        /*0080*/ 	.dword	_ZN34_INTERNAL_20cfd051_4_k_cu_e0a926004cuda3std6ranges3__45__cpo4swapE
	.align		8
        /*0088*/ 	.dword	_ZN34_INTERNAL_20cfd051_4_k_cu_e0a926004cuda3std6ranges3__45__cpo9iter_moveE
	.align		8
        /*0090*/ 	.dword	_ZN34_INTERNAL_20cfd051_4_k_cu_e0a926004cuda3std6ranges3__45__cpo5beginE
	.align		8
        /*0098*/ 	.dword	_ZN34_INTERNAL_20cfd051_4_k_cu_e0a926004cuda3std6ranges3__45__cpo3endE
	.align		8
        /*00a0*/ 	.dword	_ZN34_INTERNAL_20cfd051_4_k_cu_e0a926004cuda3std6ranges3__45__cpo6cbeginE
	.align		8
        /*00a8*/ 	.dword	_ZN34_INTERNAL_20cfd051_4_k_cu_e0a926004cuda3std6ranges3__45__cpo4cendE
	.align		8
        /*00b0*/ 	.dword	_ZN34_INTERNAL_20cfd051_4_k_cu_e0a926004cuda3std6ranges3__45__cpo7advanceE
	.align		8
        /*00b8*/ 	.dword	_ZN34_INTERNAL_20cfd051_4_k_cu_e0a926004cuda3std6ranges3__45__cpo9iter_swapE
	.align		8
        /*00c0*/ 	.dword	_ZN34_INTERNAL_20cfd051_4_k_cu_e0a926004cuda3std6ranges3__45__cpo4nextE
	.align		8
        /*00c8*/ 	.dword	_ZN34_INTERNAL_20cfd051_4_k_cu_e0a926004cuda3std6ranges3__45__cpo4prevE
	.align		8
        /*00d0*/ 	.dword	_ZN34_INTERNAL_20cfd051_4_k_cu_e0a926004cuda3std6ranges3__45__cpo4dataE
	.align		8
        /*00d8*/ 	.dword	_ZN34_INTERNAL_20cfd051_4_k_cu_e0a926004cuda3std6ranges3__45__cpo5cdataE
	.align		8
        /*00e0*/ 	.dword	_ZN34_INTERNAL_20cfd051_4_k_cu_e0a926004cuda3std6ranges3__45__cpo4sizeE
	.align		8
        /*00e8*/ 	.dword	_ZN34_INTERNAL_20cfd051_4_k_cu_e0a926004cuda3std6ranges3__45__cpo5ssizeE
	.align		8
        /*00f0*/ 	.dword	_ZN34_INTERNAL_20cfd051_4_k_cu_e0a926004cuda3std6ranges3__45__cpo8distanceE
	.align		8
        /*00f8*/ 	.dword	_ZN34_INTERNAL_20cfd051_4_k_cu_e0a926006thrust24THRUST_300001_SM_1000_NS8cuda_cub3parE
	.align		8
        /*0100*/ 	.dword	_ZN34_INTERNAL_20cfd051_4_k_cu_e0a926006thrust24THRUST_300001_SM_1000_NS8cuda_cub10par_nosyncE
	.align		8
        /*0108*/ 	.dword	_ZN34_INTERNAL_20cfd051_4_k_cu_e0a926006thrust24THRUST_300001_SM_1000_NS6system6detail10sequential3seqE
	.align		8
        /*0110*/ 	.dword	_ZN34_INTERNAL_20cfd051_4_k_cu_e0a926006thrust24THRUST_300001_SM_1000_NS12placeholders2_1E
	.align		8
        /*0118*/ 	.dword	_ZN34_INTERNAL_20cfd051_4_k_cu_e0a926006thrust24THRUST_300001_SM_1000_NS12placeholders2_2E
	.align		8
        /*0120*/ 	.dword	_ZN34_INTERNAL_20cfd051_4_k_cu_e0a926006thrust24THRUST_300001_SM_1000_NS12placeholders2_3E
	.align		8
        /*0128*/ 	.dword	_ZN34_INTERNAL_20cfd051_4_k_cu_e0a926006thrust24THRUST_300001_SM_1000_NS12placeholders2_4E
	.align		8
        /*0130*/ 	.dword	_ZN34_INTERNAL_20cfd051_4_k_cu_e0a926006thrust24THRUST_300001_SM_1000_NS12placeholders2_5E
	.align		8
        /*0138*/ 	.dword	_ZN34_INTERNAL_20cfd051_4_k_cu_e0a926006thrust24THRUST_300001_SM_1000_NS12placeholders2_6E
	.align		8
        /*0140*/ 	.dword	_ZN34_INTERNAL_20cfd051_4_k_cu_e0a926006thrust24THRUST_300001_SM_1000_NS12placeholders2_7E
	.align		8
        /*0148*/ 	.dword	_ZN34_INTERNAL_20cfd051_4_k_cu_e0a926006thrust24THRUST_300001_SM_1000_NS12placeholders2_8E
	.align		8
        /*0150*/ 	.dword	_ZN34_INTERNAL_20cfd051_4_k_cu_e0a926006thrust24THRUST_300001_SM_1000_NS12placeholders2_9E
	.align		8
        /*0158*/ 	.dword	_ZN34_INTERNAL_20cfd051_4_k_cu_e0a926006thrust24THRUST_300001_SM_1000_NS12placeholders3_10E
	.align		8
        /*0160*/ 	.dword	_ZN34_INTERNAL_20cfd051_4_k_cu_e0a926006thrust24THRUST_300001_SM_1000_NS3seqE
	.align		8
        /*0168*/ 	.dword	$str


//--------------------- .text._ZN3cub18CUB_300001_SM_10006detail8for_each13static_kernelINS2_12policy_hub_t12policy_500_tElNS2_12op_wrapper_tIl5functN6thrust24THRUST_300001_SM_1000_NS6detail15normal_iteratorINS9_10device_ptrIN4cuda3std3__44pairIiiEEEEEEEEEEvT0_T1_ --------------------------
	.section	.text._ZN3cub18CUB_300001_SM_10006detail8for_each13static_kernelINS2_12policy_hub_t12policy_500_tElNS2_12op_wrapper_tIl5functN6thrust24THRUST_300001_SM_1000_NS6detail15normal_iteratorINS9_10device_ptrIN4cuda3std3__44pairIiiEEEEEEEEEEvT0_T1_,"ax",@progbits
	.align	128
        .global         _ZN3cub18CUB_300001_SM_10006detail8for_each13static_kernelINS2_12policy_hub_t12policy_500_tElNS2_12op_wrapper_tIl5functN6thrust24THRUST_300001_SM_1000_NS6detail15normal_iteratorINS9_10device_ptrIN4cuda3std3__44pairIiiEEEEEEEEEEvT0_T1_
        .type           _ZN3cub18CUB_300001_SM_10006detail8for_each13static_kernelINS2_12policy_hub_t12policy_500_tElNS2_12op_wrapper_tIl5functN6thrust24THRUST_300001_SM_1000_NS6detail15normal_iteratorINS9_10device_ptrIN4cuda3std3__44pairIiiEEEEEEEEEEvT0_T1_,@function
        .size           _ZN3cub18CUB_300001_SM_10006detail8for_each13static_kernelINS2_12policy_hub_t12policy_500_tElNS2_12op_wrapper_tIl5functN6thrust24THRUST_300001_SM_1000_NS6detail15normal_iteratorINS9_10device_ptrIN4cuda3std3__44pairIiiEEEEEEEEEEvT0_T1_,(.L_x_19 - _ZN3cub18CUB_300001_SM_10006detail8for_each13static_kernelINS2_12policy_hub_t12policy_500_tElNS2_12op_wrapper_tIl5functN6thrust24THRUST_300001_SM_1000_NS6detail15normal_iteratorINS9_10device_ptrIN4cuda3std3__44pairIiiEEEEEEEEEEvT0_T1_)
        .other          _ZN3cub18CUB_300001_SM_10006detail8for_each13static_kernelINS2_12policy_hub_t12policy_500_tElNS2_12op_wrapper_tIl5functN6thrust24THRUST_300001_SM_1000_NS6detail15normal_iteratorINS9_10device_ptrIN4cuda3std3__44pairIiiEEEEEEEEEEvT0_T1_,@"STO_CUDA_ENTRY STV_DEFAULT"
_ZN3cub18CUB_300001_SM_10006detail8for_each13static_kernelINS2_12policy_hub_t12policy_500_tElNS2_12op_wrapper_tIl5functN6thrust24THRUST_300001_SM_1000_NS6detail15normal_iteratorINS9_10device_ptrIN4cuda3std3__44pairIiiEEEEEEEEEEvT0_T1_:
.text._ZN3cub18CUB_300001_SM_10006detail8for_each13static_kernelINS2_12policy_hub_t12policy_500_tElNS2_12op_wrapper_tIl5functN6thrust24THRUST_300001_SM_1000_NS6detail15normal_iteratorINS9_10device_ptrIN4cuda3std3__44pairIiiEEEEEEEEEEvT0_T1_:
[----:B------:R-:W0:Y:S08]  /*0000*/  LDC R1, c[0x0][0x37c] ;  /* 0x0000df00ff017b82 */ /* 0x000e300000000800 */
[----:B------:R-:W1:Y:S01]  /*0010*/  S2UR UR4, SR_CTAID.X ;  /* 0x00000000000479c3 */ /* 0x000e620000002500 */
[----:B------:R-:W2:Y:S01]  /*0020*/  LDCU.64 UR38, c[0x0][0x380] ;  /* 0x00007000ff2677ac */ /* 0x000ea20008000a00 */
[----:B0-----:R-:W-:Y:S01]  /*0030*/  VIADD R1, R1, 0xfffffff0 ;  /* 0xfffffff001017836 */ /* 0x001fe20000000000 */
[----:B------:R-:W0:Y:S01]  /*0040*/  LDCU UR7, c[0x0][0x2f8] ;  /* 0x00005f00ff0777ac */ /* 0x000e220008000800 */
[----:B------:R-:W3:Y:S01]  /*0050*/  LDCU UR8, c[0x0][0x2fc] ;  /* 0x00005f80ff0877ac */ /* 0x000ee20008000800 */
[----:B------:R-:W4:Y:S02]  /*0060*/  LDCU.64 UR36, c[0x0][0x358] ;  /* 0x00006b00ff2477ac */ /* 0x000f240008000a00 */
[----:B0-----:R-:W-:Y:S01]  /*0070*/  IADD3 R18, P0, PT, R1, UR7, RZ ;  /* 0x0000000701127c10 */ /* 0x001fe2000ff1e0ff */
[----:B-1----:R-:W-:-:S04]  /*0080*/  UIMAD.WIDE.U32 UR4, UR4, 0x200, URZ ;  /* 0x00000200040478a5 */ /* 0x002fc8000f8e00ff */
[----:B--2---:R-:W-:Y:S01]  /*0090*/  UIADD3 UR38, UP0, UPT, -UR4, UR38, URZ ;  /* 0x0000002604267290 */ /* 0x004fe2000ff1e1ff */
[----:B---3--:R-:W-:-:S03]  /*00a0*/  IMAD.X R2, RZ, RZ, UR8, P0 ;  /* 0x00000008ff027e24 */ /* 0x008fc600080e06ff */
[----:B------:R-:W-:Y:S02]  /*00b0*/  UIADD3.X UR6, UPT, UPT, ~UR5, UR39, URZ, UP0, !UPT ;  /* 0x0000002705067290 */ /* 0x000fe400087fe5ff */
[----:B------:R-:W-:-:S04]  /*00c0*/  UISETP.GE.U32.AND UP0, UPT, UR38, 0x200, UPT ;  /* 0x000002002600788c */ /* 0x000fc8000bf06070 */
[----:B------:R-:W-:-:S09]  /*00d0*/  UISETP.GE.AND.EX UP0, UPT, UR6, URZ, UPT, UP0 ;  /* 0x000000ff0600728c */ /* 0x000fd2000bf06300 */
[----:B----4-:R-:W-:Y:S05]  /*00e0*/  BRA.U !UP0, `(.L_x_0) ;  /* 0x0000000508207547 */ /* 0x010fea000b800000 */
[----:B------:R-:W0:Y:S01]  /*00f0*/  LDC.64 R4, c[0x4][0x8] ;  /* 0x01000200ff047b82 */ /* 0x000e220000000a00 */
[----:B------:R-:W1:Y:S01]  /*0100*/  S2R R0, SR_TID.X ;  /* 0x0000000000007919 */ /* 0x000e620000002100 */
[----:B------:R-:W2:Y:S01]  /*0110*/  LDCU.64 UR6, c[0x0][0x388] ;  /* 0x00007100ff0677ac */ /* 0x000ea20008000a00 */
[----:B0-----:R-:W3:Y:S01]  /*0120*/  LDG.E R4, desc[UR36][R4.64] ;  /* 0x0000002404047981 */ /* 0x001ee2000c1e1900 */
[----:B-1----:R-:W-:-:S04]  /*0130*/  IADD3 R0, P0, PT, R0, UR4, RZ ;  /* 0x0000000400007c10 */ /* 0x002fc8000ff1e0ff */
[----:B--2---:R-:W-:Y:S01]  /*0140*/  LEA R16, P2, R0, UR6, 0x3 ;  /* 0x0000000600107c11 */ /* 0x004fe2000f8418ff */
[----:B------:R-:W-:Y:S01]  /*0150*/  IMAD.X R3, RZ, RZ, UR5, P0 ;  /* 0x00000005ff037e24 */ /* 0x000fe200080e06ff */
[----:B------:R-:W-:-:S04]  /*0160*/  PLOP3.LUT P0, PT, PT, PT, PT, 0x80, 0x8 ;  /* 0x000000000008781c */ /* 0x000fc80003f0f070 */
[----:B------:R-:W-:Y:S02]  /*0170*/  LEA.HI.X R17, R0, UR7, R3, 0x3, P2 ;  /* 0x0000000700117c11 */ /* 0x000fe400090f1c03 */
[----:B---3--:R-:W-:-:S13]  /*0180*/  ISETP.NE.AND P1, PT, R4, 0x1, PT ;  /* 0x000000010400780c */ /* 0x008fda0003f25270 */
[----:B------:R-:W-:Y:S05]  /*0190*/  @!P1 BRA `(.L_x_1) ;  /* 0x0000000000809947 */ /* 0x000fea0003800000 */
[----:B------:R-:W2:Y:S01]  /*01a0*/  LDG.E R11, desc[UR36][R16.64+0x4] ;  /* 0x00000424100b7981 */ /* 0x000ea2000c1e1900 */
[----:B------:R-:W2:Y:S03]  /*01b0*/  LDC.64 R8, c[0x0][0x390] ;  /* 0x0000e400ff087b82 */ /* 0x000ea60000000a00 */
[----:B------:R-:W3:Y:S01]  /*01c0*/  LDG.E R10, desc[UR36][R16.64] ;  /* 0x00000024100a7981 */ /* 0x000ee2000c1e1900 */
[----:B------:R-:W-:Y:S04]  /*01d0*/  BSSY.RECONVERGENT B6, `(.L_x_1) ;  /* 0x000001c000067945 */ /* 0x000fe80003800200 */
[----:B------:R-:W-:Y:S01]  /*01e0*/  BSSY.RELIABLE B0, `(.L_x_2) ;  /* 0x000000c000007945 */ /* 0x000fe20003800100 */
[----:B--2---:R-:W-:-:S04]  /*01f0*/  ISETP.NE.AND P0, PT, R11, R9, PT ;  /* 0x000000090b00720c */ /* 0x004fc80003f05270 */
[----:B---3--:R-:W-:-:S13]  /*0200*/  ISETP.EQ.OR P0, PT, R10, R8, !P0 ;  /* 0x000000080a00720c */ /* 0x008fda0004702670 */
[----:B------:R-:W-:Y:S05]  /*0210*/  @P0 BRA `(.L_x_3) ;  /* 0x0000000000200947 */ /* 0x000fea0003800000 */
[----:B------:R-:W-:Y:S01]  /*0220*/  IMAD.IADD R0, R8, 0x1, -R10 ;  /* 0x0000000108007824 */ /* 0x000fe200078e0a0a */
[----:B------:R-:W-:Y:S01]  /*0230*/  PLOP3.LUT P0, PT, PT, PT, PT, 0x8, 0x80 ;  /* 0x000000000080781c */ /* 0x000fe20003f0e170 */
[----:B------:R-:W-:Y:S02]  /*0240*/  IMAD.IADD R5, R11, 0x1, -R9 ;  /* 0x000000010b057824 */ /* 0x000fe400078e0a09 */
[----:B------:R-:W-:-:S03]  /*0250*/  IMAD.IADD R3, R9, 0x1, -R11 ;  /* 0x0000000109037824 */ /* 0x000fc600078e0a0b */
[C---:B------:R-:W-:Y:S02]  /*0260*/  ISETP.NE.AND P1, PT, R0.reuse, R5, PT ;  /* 0x000000050000720c */ /* 0x040fe40003f25270 */
[----:B------:R-:W-:-:S13]  /*0270*/  ISETP.NE.AND P2, PT, R0, R3, PT ;  /* 0x000000030000720c */ /* 0x000fda0003f45270 */
[----:B------:R-:W-:Y:S05]  /*0280*/  @P1 BREAK.RELIABLE P2, B0 ;  /* 0x0000000000001942 */ /* 0x000fea0001000100 */
[----:B------:R-:W-:Y:S05]  /*0290*/  @P1 BRA P2, `(.L_x_4) ;  /* 0x00000000003c1947 */ /* 0x000fea0001000000 */
.L_x_3:
[----:B------:R-:W-:Y:S05]  /*02a0*/  BSYNC.RELIABLE B0 ;  /* 0x0000000000007941 */ /* 0x000fea0003800100 */
.L_x_2:
[----:B------:R-:W-:Y:S01]  /*02b0*/  MOV R0, 0x0 ;  /* 0x0000000000007802 */ /* 0x000fe20000000f00 */
[----:B------:R0:W-:Y:S01]  /*02c0*/  STL.128 [R1], R8 ;  /* 0x0000000801007387 */ /* 0x0001e20000100c00 */
[----:B------:R-:W1:Y:S01]  /*02d0*/  LDCU.64 UR4, c[0x4][0x168] ;  /* 0x01002d00ff0477ac */ /* 0x000e620008000a00 */
[----:B------:R-:W-:Y:S01]  /*02e0*/  IMAD.MOV.U32 R6, RZ, RZ, R18 ;  /* 0x000000ffff067224 */ /* 0x000fe200078e0012 */
[----:B------:R0:W2:Y:S01]  /*02f0*/  LDC.64 R12, c[0x4][R0] ;  /* 0x01000000000c7b82 */ /* 0x0000a20000000a00 */
[----:B------:R-:W-:Y:S02]  /*0300*/  IMAD.MOV.U32 R7, RZ, RZ, R2 ;  /* 0x000000ffff077224 */ /* 0x000fe400078e0002 */
[----:B-1----:R-:W-:Y:S02]  /*0310*/  IMAD.U32 R4, RZ, RZ, UR4 ;  /* 0x00000004ff047e24 */ /* 0x002fe4000f8e00ff */
[----:B0-----:R-:W-:-:S07]  /*0320*/  IMAD.U32 R5, RZ, RZ, UR5 ;  /* 0x00000005ff057e24 */ /* 0x001fce000f8e00ff */
[----:B------:R-:W-:-:S07]  /*0330*/  LEPC R20, `(.L_x_5) ;  /* 0x000000001014794e */ /* 0x000fce0000000000 */
[----:B--2---:R-:W-:Y:S05]  /*0340*/  CALL.ABS.NOINC R12 ;  /* 0x000000000c007343 */ /* 0x004fea0003c00000 */
.L_x_5:
[----:B------:R-:W0:Y:S01]  /*0350*/  LDC.64 R4, c[0x4][0x8] ;  /* 0x01000200ff047b82 */ /* 0x000e220000000a00 */
[----:B------:R-:W-:Y:S01]  /*0360*/  IMAD.MOV.U32 R3, RZ, RZ, 0x1 ;  /* 0x00000001ff037424 */ /* 0x000fe200078e00ff */
[----:B------:R-:W-:-:S04]  /*0370*/  PLOP3.LUT P0, PT, PT, PT, PT, 0x80, 0x8 ;  /* 0x000000000008781c */ /* 0x000fc80003f0f070 */
[----:B0-----:R0:W-:Y:S09]  /*0380*/  STG.E desc[UR36][R4.64], R3 ;  /* 0x0000000304007986 */ /* 0x0011f2000c101924 */
.L_x_4:
[----:B------:R-:W-:Y:S05]  /*0390*/  BSYNC.RECONVERGENT B6 ;  /* 0x0000000000067941 */ /* 0x000fea0003800200 */
.L_x_1:
[----:B------:R-:W-:Y:S05]  /*03a0*/  @P0 EXIT ;  /* 0x000000000000094d */ /* 0x000fea0003800000 */
[----:B------:R-:W2:Y:S01]  /*03b0*/  LDG.E R11, desc[UR36][R16.64+0x804] ;  /* 0x00080424100b7981 */ /* 0x000ea2000c1e1900 */
[----:B------:R-:W2:Y:S03]  /*03c0*/  LDC.64 R8, c[0x0][0x390] ;  /* 0x0000e400ff087b82 */ /* 0x000ea60000000a00 */
[----:B------:R-:W3:Y:S01]  /*03d0*/  LDG.E R10, desc[UR36][R16.64+0x800] ;  /* 0x00080024100a7981 */ /* 0x000ee2000c1e1900 */
[----:B------:R-:W-:Y:S01]  /*03e0*/  BSSY.RECONVERGENT B0, `(.L_x_6) ;  /* 0x000000a000007945 */ /* 0x000fe20003800200 */
[----:B--2---:R-:W-:-:S04]  /*03f0*/  ISETP.NE.AND P0, PT, R11, R9, PT ;  /* 0x000000090b00720c */ /* 0x004fc80003f05270 */
[----:B---3--:R-:W-:-:S13]  /*0400*/  ISETP.EQ.OR P0, PT, R10, R8, !P0 ;  /* 0x000000080a00720c */ /* 0x008fda0004702670 */
[----:B------:R-:W-:Y:S05]  /*0410*/  @P0 BRA `(.L_x_7) ;  /* 0x0000000000180947 */ /* 0x000fea0003800000 */
[----:B------:R-:W-:Y:S02]  /*0420*/  IMAD.IADD R0, R8, 0x1, -R10 ;  /* 0x0000000108007824 */ /* 0x000fe400078e0a0a */
[----:B0-----:R-:W-:Y:S02]  /*0430*/  IMAD.IADD R5, R11, 0x1, -R9 ;  /* 0x000000010b057824 */ /* 0x001fe400078e0a09 */
[----:B------:R-:W-:-:S03]  /*0440*/  IMAD.IADD R3, R9, 0x1, -R11 ;  /* 0x0000000109037824 */ /* 0x000fc600078e0a0b */
[C---:B------:R-:W-:Y:S02]  /*0450*/  ISETP.NE.AND P0, PT, R0.reuse, R5, PT ;  /* 0x000000050000720c */ /* 0x040fe40003f05270 */
[----:B------:R-:W-:-:S13]  /*0460*/  ISETP.NE.AND P1, PT, R0, R3, PT ;  /* 0x000000030000720c */ /* 0x000fda0003f25270 */
[----:B------:R-:W-:Y:S05]  /*0470*/  @P0 EXIT P1 ;  /* 0x000000000000094d */ /* 0x000fea0000800000 */
.L_x_7:
[----:B------:R-:W-:Y:S05]  /*0480*/  BSYNC.RECONVERGENT B0 ;  /* 0x0000000000007941 */ /* 0x000fea0003800200 */
.L_x_6:
[----:B------:R-:W-:Y:S01]  /*0490*/  MOV R0, 0x0 ;  /* 0x0000000000007802 */ /* 0x000fe20000000f00 */
[----:B------:R1:W-:Y:S01]  /*04a0*/  STL.128 [R1], R8 ;  /* 0x0000000801007387 */ /* 0x0003e20000100c00 */
[----:B------:R-:W0:Y:S01]  /*04b0*/  LDCU.64 UR4, c[0x4][0x168] ;  /* 0x01002d00ff0477ac */ /* 0x000e220008000a00 */
[----:B------:R-:W-:Y:S01]  /*04c0*/  IMAD.MOV.U32 R6, RZ, RZ, R18 ;  /* 0x000000ffff067224 */ /* 0x000fe200078e0012 */
[----:B------:R1:W2:Y:S01]  /*04d0*/  LDC.64 R12, c[0x4][R0] ;  /* 0x01000000000c7b82 */ /* 0x0002a20000000a00 */
[----:B------:R-:W-:Y:S02]  /*04e0*/  IMAD.MOV.U32 R7, RZ, RZ, R2 ;  /* 0x000000ffff077224 */ /* 0x000fe400078e0002 */
[----:B0-----:R-:W-:Y:S02]  /*04f0*/  IMAD.U32 R4, RZ, RZ, UR4 ;  /* 0x00000004ff047e24 */ /* 0x001fe4000f8e00ff */
[----:B-1----:R-:W-:-:S07]  /*0500*/  IMAD.U32 R5, RZ, RZ, UR5 ;  /* 0x00000005ff057e24 */ /* 0x002fce000f8e00ff */
[----:B------:R-:W-:-:S07]  /*0510*/  LEPC R20, `(.L_x_8) ;  /* 0x000000001014794e */ /* 0x000fce0000000000 */
[----:B--2---:R-:W-:Y:S05]  /*0520*/  CALL.ABS.NOINC R12 ;  /* 0x000000000c007343 */ /* 0x004fea0003c00000 */
.L_x_8:
[----:B------:R-:W0:Y:S01]  /*0530*/  LDC.64 R2, c[0x4][0x8] ;  /* 0x01000200ff027b82 */ /* 0x000e220000000a00 */
[----:B------:R-:W-:-:S05]  /*0540*/  IMAD.MOV.U32 R5, RZ, RZ, 0x1 ;  /* 0x00000001ff057424 */ /* 0x000fca00078e00ff */
[----:B0-----:R-:W-:Y:S01]  /*0550*/  STG.E desc[UR36][R2.64], R5 ;  /* 0x0000000502007986 */ /* 0x001fe2000c101924 */
[----:B------:R-:W-:Y:S05]  /*0560*/  EXIT ;  /* 0x000000000000794d */ /* 0x000fea0003800000 */
.L_x_0:
[----:B------:R-:W0:Y:S01]  /*0570*/  S2R R19, SR_TID.X ;  /* 0x0000000000137919 */ /* 0x000e220000002100 */
[----:B------:R-:W-:Y:S01]  /*0580*/  USHF.R.S32.HI UR39, URZ, 0x1f, UR38 ;  /* 0x0000001fff277899 */ /* 0x000fe20008011426 */
[----:B------:R-:W-:Y:S01]  /*0590*/  BSSY.RECONVERGENT B6, `(.L_x_9) ;  /* 0x000002a000067945 */ /* 0x000fe20003800200 */
[----:B------:R-:W1:Y:S04]  /*05a0*/  LDCU.64 UR6, c[0x0][0x388] ;  /* 0x00007100ff0677ac */ /* 0x000e680008000a00 */
[----:B------:R-:W-:Y:S01]  /*05b0*/  IMAD.U32 R4, RZ, RZ, UR39 ;  /* 0x00000027ff047e24 */ /* 0x000fe2000f8e00ff */
[C---:B0-----:R-:W-:Y:S02]  /*05c0*/  ISETP.LT.U32.AND P0, PT, R19.reuse, UR38, PT ;  /* 0x0000002613007c0c */ /* 0x041fe4000bf01070 */
[----:B------:R-:W-:-:S02]  /*05d0*/  IADD3 R0, P1, PT, R19, UR4, RZ ;  /* 0x0000000413007c10 */ /* 0x000fc4000ff3e0ff */
[----:B------:R-:W-:-:S03]  /*05e0*/  ISETP.GT.AND.EX P0, PT, R4, RZ, PT, P0 ;  /* 0x000000ff0400720c */ /* 0x000fc60003f04300 */
[----:B------:R-:W-:Y:S01]  /*05f0*/  IMAD.X R3, RZ, RZ, UR5, P1 ;  /* 0x00000005ff037e24 */ /* 0x000fe200088e06ff */
[----:B-1----:R-:W-:-:S04]  /*0600*/  LEA R16, P1, R0, UR6, 0x3 ;  /* 0x0000000600107c11 */ /* 0x002fc8000f8218ff */
[----:B------:R-:W-:-:S05]  /*0610*/  LEA.HI.X R17, R0, UR7, R3, 0x3, P1 ;  /* 0x0000000700117c11 */ /* 0x000fca00088f1c03 */
[----:B------:R-:W-:Y:S05]  /*0620*/  @!P0 BRA `(.L_x_10) ;  /* 0x0000000000808947 */ /* 0x000fea0003800000 */
[----:B------:R-:W0:Y:S02]  /*0630*/  LDC.64 R4, c[0x4][0x8] ;  /* 0x01000200ff047b82 */ /* 0x000e240000000a00 */
[----:B0-----:R-:W2:Y:S02]  /*0640*/  LDG.E R4, desc[UR36][R4.64] ;  /* 0x0000002404047981 */ /* 0x001ea4000c1e1900 */
[----:B--2---:R-:W-:-:S13]  /*0650*/  ISETP.NE.AND P0, PT, R4, 0x1, PT ;  /* 0x000000010400780c */ /* 0x004fda0003f05270 */
[----:B------:R-:W-:Y:S05]  /*0660*/  @!P0 BRA `(.L_x_10) ;  /* 0x0000000000708947 */ /* 0x000fea0003800000 */
[----:B------:R-:W2:Y:S01]  /*0670*/  LDG.E R11, desc[UR36][R16.64+0x4] ;  /* 0x00000424100b7981 */ /* 0x000ea2000c1e1900 */
[----:B------:R-:W2:Y:S03]  /*0680*/  LDC.64 R8, c[0x0][0x390] ;  /* 0x0000e400ff087b82 */ /* 0x000ea60000000a00 */
[----:B------:R-:W3:Y:S01]  /*0690*/  LDG.E R10, desc[UR36][R16.64] ;  /* 0x00000024100a7981 */ /* 0x000ee2000c1e1900 */
[----:B------:R-:W-:Y:S01]  /*06a0*/  BSSY.RELIABLE B0, `(.L_x_11) ;  /* 0x000000b000007945 */ /* 0x000fe20003800100 */
[----:B--2---:R-:W-:-:S04]  /*06b0*/  ISETP.NE.AND P0, PT, R11, R9, PT ;  /* 0x000000090b00720c */ /* 0x004fc80003f05270 */
[----:B---3--:R-:W-:-:S13]  /*06c0*/  ISETP.EQ.OR P0, PT, R10, R8, !P0 ;  /* 0x000000080a00720c */ /* 0x008fda0004702670 */
[----:B------:R-:W-:Y:S05]  /*06d0*/  @P0 BRA `(.L_x_12) ;  /* 0x00000000001c0947 */ /* 0x000fea0003800000 */
[----:B------:R-:W-:Y:S02]  /*06e0*/  IMAD.IADD R0, R8, 0x1, -R10 ;  /* 0x0000000108007824 */ /* 0x000fe400078e0a0a */
[----:B------:R-:W-:Y:S02]  /*06f0*/  IMAD.IADD R5, R11, 0x1, -R9 ;  /* 0x000000010b057824 */ /* 0x000fe400078e0a09 */
[----:B------:R-:W-:-:S03]  /*0700*/  IMAD.IADD R3, R9, 0x1, -R11 ;  /* 0x0000000109037824 */ /* 0x000fc600078e0a0b */
[C---:B------:R-:W-:Y:S02]  /*0710*/  ISETP.NE.AND P0, PT, R0.reuse, R5, PT ;  /* 0x000000050000720c */ /* 0x040fe40003f05270 */
[----:B------:R-:W-:-:S13]  /*0720*/  ISETP.NE.AND P1, PT, R0, R3, PT ;  /* 0x000000030000720c */ /* 0x000fda0003f25270 */
[----:B------:R-:W-:Y:S05]  /*0730*/  @P0 BREAK.RELIABLE P1, B0 ;  /* 0x0000000000000942 */ /* 0x000fea0000800100 */
[----:B------:R-:W-:Y:S05]  /*0740*/  @P0 BRA P1, `(.L_x_10) ;  /* 0x0000000000380947 */ /* 0x000fea0000800000 */
.L_x_12:
[----:B------:R-:W-:Y:S05]  /*0750*/  BSYNC.RELIABLE B0 ;  /* 0x0000000000007941 */ /* 0x000fea0003800100 */
.L_x_11:
        /* <DEDUP_REMOVED lines=10> */
.L_x_13:
[----:B------:R-:W0:Y:S01]  /*0800*/  LDC.64 R4, c[0x4][0x8] ;  /* 0x01000200ff047b82 */ /* 0x000e220000000a00 */
[----:B------:R-:W-:-:S05]  /*0810*/  IMAD.MOV.U32 R3, RZ, RZ, 0x1 ;  /* 0x00000001ff037424 */ /* 0x000fca00078e00ff */
[----:B0-----:R0:W-:Y:S02]  /*0820*/  STG.E desc[UR36][R4.64], R3 ;  /* 0x0000000304007986 */ /* 0x0011e4000c101924 */
.L_x_10:
[----:B------:R-:W-:Y:S05]  /*0830*/  BSYNC.RECONVERGENT B6 ;  /* 0x0000000000067941 */ /* 0x000fea0003800200 */
.L_x_9:
[----:B------:R-:W-:Y:S02]  /*0840*/  VIADD R19, R19, 0x100 ;  /* 0x0000010013137836 */ /* 0x000fe40000000000 */
[----:B------:R-:W-:-:S03]  /*0850*/  IMAD.U32 R0, RZ, RZ, UR39 ;  /* 0x00000027ff007e24 */ /* 0x000fc6000f8e00ff */
[----:B------:R-:W-:-:S04]  /*0860*/  ISETP.LT.U32.AND P0, PT, R19, UR38, PT ;  /* 0x0000002613007c0c */ /* 0x000fc8000bf01070 */
[----:B------:R-:W-:-:S13]  /*0870*/  ISETP.GT.AND.EX P0, PT, R0, RZ, PT, P0 ;  /* 0x000000ff0000720c */ /* 0x000fda0003f04300 */
[----:B------:R-:W-:Y:S05]  /*0880*/  @!P0 EXIT ;  /* 0x000000000000894d */ /* 0x000fea0003800000 */
[----:B0-----:R-:W0:Y:S02]  /*0890*/  LDC.64 R4, c[0x4][0x8] ;  /* 0x01000200ff047b82 */ /* 0x001e240000000a00 */
[----:B0-----:R-:W2:Y:S02]  /*08a0*/  LDG.E R4, desc[UR36][R4.64] ;  /* 0x0000002404047981 */ /* 0x001ea4000c1e1900 */
[----:B--2---:R-:W-:-:S13]  /*08b0*/  ISETP.NE.AND P0, PT, R4, 0x1, PT ;  /* 0x000000010400780c */ /* 0x004fda0003f05270 */
[----:B------:R-:W-:Y:S05]  /*08c0*/  @!P0 EXIT ;  /* 0x000000000000894d */ /* 0x000fea0003800000 */
        /* <DEDUP_REMOVED lines=12> */
[----:B------:R-:W-:Y:S05]  /*0990*/  @P0 EXIT P1 ;  /* 0x000000000000094d */ /* 0x000fea0000800000 */
.L_x_15:
[----:B------:R-:W-:Y:S05]  /*09a0*/  BSYNC.RECONVERGENT B0 ;  /* 0x0000000000007941 */ /* 0x000fea0003800200 */
.L_x_14:
        /* <DEDUP_REMOVED lines=10> */
.L_x_16:
[----:B------:R-:W0:Y:S01]  /*0a50*/  LDC.64 R2, c[0x4][0x8] ;  /* 0x01000200ff027b82 */ /* 0x000e220000000a00 */
[----:B------:R-:W-:-:S05]  /*0a60*/  IMAD.MOV.U32 R5, RZ, RZ, 0x1 ;  /* 0x00000001ff057424 */ /* 0x000fca00078e00ff */
[----:B0-----:R-:W-:Y:S01]  /*0a70*/  STG.E desc[UR36][R2.64], R5 ;  /* 0x0000000502007986 */ /* 0x001fe2000c101924 */
[----:B------:R-:W-:Y:S05]  /*0a80*/  EXIT ;  /* 0x000000000000794d */ /* 0x000fea0003800000 */
.L_x_17:
[----:B------:R-:W-:-:S00]  /*0a90*/  BRA `(.L_x_17) ;  /* 0xfffffffc00fc7947 */ /* 0x000fc0000383ffff */
[----:B------:R-:W-:-:S00]  /*0aa0*/  NOP ;  /* 0x0000000000007918 */ /* 0x000fc00000000000 */
        /* <DEDUP_REMOVED lines=13> */
.L_x_19:


//--------------------- .text._ZN3cub18CUB_300001_SM_10006detail11EmptyKernelIvEEvv --------------------------
	.section	.text._ZN3cub18CUB_300001_SM_10006detail11EmptyKernelIvEEvv,"ax",@progbits
	.align	128
        .global         _ZN3cub18CUB_300001_SM_10006detail11EmptyKernelIvEEvv
        .type           _ZN3cub18CUB_300001_SM_10006detail11EmptyKernelIvEEvv,@function
        .size           _ZN3cub18CUB_300001_SM_10006detail11EmptyKernelIvEEvv,(.L_x_20 - _ZN3cub18CUB_300001_SM_10006detail11EmptyKernelIvEEvv)
        .other          _ZN3cub18CUB_300001_SM_10006detail11EmptyKernelIvEEvv,@"STO_CUDA_ENTRY STV_DEFAULT"
_ZN3cub18CUB_300001_SM_10006detail11EmptyKernelIvEEvv:
.text._ZN3cub18CUB_300001_SM_10006detail11EmptyKernelIvEEvv:
[----:B------:R-:W-:Y:S01]  /*0000*/  LDC R1, c[0x0][0x37c] ;  /* 0x0000df00ff017b82 */ /* 0x000fe20000000800 */
[----:B------:R-:W-:Y:S05]  /*0010*/  EXIT ;  /* 0x000000000000794d */ /* 0x000fea0003800000 */
.L_x_18:
        /* <DEDUP_REMOVED lines=14> */
.L_x_20:


//--------------------- .nv.global.init           --------------------------
	.section	.nv.global.init,"aw",@progbits
.nv.global.init:
	.type		$str,@object
	.size		$str,(.L_44 - $str)
$str:
        /*0000*/ 	.byte	0x4e, 0x4f, 0x0a, 0x25, 0x64, 0x20, 0x25, 0x64, 0x0a, 0x25, 0x64, 0x20, 0x25, 0x64, 0x0a, 0x00
.L_44:


//--------------------- .nv.shared.reserved.0     --------------------------
	.section	.nv.shared.reserved.0,"aw",@nobits
	.weak		__nv_reservedSMEM_offset_0_alias
	.size		__nv_reservedSMEM_offset_0_alias, 0, 64
	.other		__nv_reservedSMEM_offset_0_alias,@"STO_CUDA_RESERVED_SHARED STV_DEFAULT"
__nv_reservedSMEM_offset_0_alias:
	.zero		0
	.zero		64


//--------------------- .nv.global                --------------------------
	.section	.nv.global,"aw",@nobits
	.align	4
.nv.global:
	.type		device_flag,@object
	.size		device_flag,(_ZN34_INTERNAL_20cfd051_4_k_cu_e0a926006thrust24THRUST_300001_SM_1000_NS12placeholders3_10E - device_flag)
device_flag:
	.zero		4
	.type		_ZN34_INTERNAL_20cfd051_4_k_cu_e0a926006thrust24THRUST_300001_SM_1000_NS12placeholders3_10E,@object
	.size		_ZN34_INTERNAL_20cfd051_4_k_cu_e0a926006thrust24THRUST_300001_SM_1000_NS12placeholders3_10E,(_ZN34_INTERNAL_20cfd051_4_k_cu_e0a926004cuda3std3__419piecewise_constructE - _ZN34_INTERNAL_20cfd051_4_k_cu_e0a926006thrust24THRUST_300001_SM_1000_NS12placeholders3_10E)
_ZN34_INTERNAL_20cfd051_4_k_cu_e0a926006thrust24THRUST_300001_SM_1000_NS12placeholders3_10E:
	.zero		1
	.type		_ZN34_INTERNAL_20cfd051_4_k_cu_e0a926004cuda3std3__419piecewise_constructE,@object
	.size		_ZN34_INTERNAL_20cfd051_4_k_cu_e0a926004cuda3std3__419piecewise_constructE,(_ZN34_INTERNAL_20cfd051_4_k_cu_e0a926004cuda3std6ranges3__45__cpo5cdataE - _ZN34_INTERNAL_20cfd051_4_k_cu_e0a926004cuda3std3__419piecewise_constructE)
_ZN34_INTERNAL_20cfd051_4_k_cu_e0a926004cuda3std3__419piecewise_constructE:
	.zero		1
	.type		_ZN34_INTERNAL_20cfd051_4_k_cu_e0a926004cuda3std6ranges3__45__cpo5cdataE,@object
	.size		_ZN34_INTERNAL_20cfd051_4_k_cu_e0a926004cuda3std6ranges3__45__cpo5cdataE,(_ZN34_INTERNAL_20cfd051_4_k_cu_e0a926006thrust24THRUST_300001_SM_1000_NS12placeholders2_2E - _ZN34_INTERNAL_20cfd051_4_k_cu_e0a926004cuda3std6ranges3__45__cpo5cdataE)
_ZN34_INTERNAL_20cfd051_4_k_cu_e0a926004cuda3std6ranges3__45__cpo5cdataE:
	.zero		1
	.type		_ZN34_INTERNAL_20cfd051_4_k_cu_e0a926006thrust24THRUST_300001_SM_1000_NS12placeholders2_2E,@object
	.size		_ZN34_INTERNAL_20cfd051_4_k_cu_e0a926006thrust24THRUST_300001_SM_1000_NS12placeholders2_2E,(_ZN34_INTERNAL_20cfd051_4_k_cu_e0a926004cuda3std3__45__cpo3endE - _ZN34_INTERNAL_20cfd051_4_k_cu_e0a926006thrust24THRUST_300001_SM_1000_NS12placeholders2_2E)
_ZN34_INTERNAL_20cfd051_4_k_cu_e0a926006thrust24THRUST_300001_SM_1000_NS12placeholders2_2E:
	.zero		1
	.type		_ZN34_INTERNAL_20cfd051_4_k_cu_e0a926004cuda3std3__45__cpo3endE,@object
	.size		_ZN34_INTERNAL_20cfd051_4_k_cu_e0a926004cuda3std3__45__cpo3endE,(_ZN34_INTERNAL_20cfd051_4_k_cu_e0a926004cuda3std6ranges3__45__cpo3endE - _ZN34_INTERNAL_20cfd051_4_k_cu_e0a926004cuda3std3__45__cpo3endE)
_ZN34_INTERNAL_20cfd051_4_k_cu_e0a926004cuda3std3__45__cpo3endE:
	.zero		1
	.type		_ZN34_INTERNAL_20cfd051_4_k_cu_e0a926004cuda3std6ranges3__45__cpo3endE,@object
	.size		_ZN34_INTERNAL_20cfd051_4_k_cu_e0a926004cuda3std6ranges3__45__cpo3endE,(_ZN34_INTERNAL_20cfd051_4_k_cu_e0a926006thrust24THRUST_300001_SM_1000_NS12placeholders2_6E - _ZN34_INTERNAL_20cfd051_4_k_cu_e0a926004cuda3std6ranges3__45__cpo3endE)
_ZN34_INTERNAL_20cfd051_4_k_cu_e0a926004cuda3std6ranges3__45__cpo3endE:
	.zero		1
	.type		_ZN34_INTERNAL_20cfd051_4_k_cu_e0a926006thrust24THRUST_300001_SM_1000_NS12placeholders2_6E,@object
	.size		_ZN34_INTERNAL_20cfd051_4_k_cu_e0a926006thrust24THRUST_300001_SM_1000_NS12placeholders2_6E,(_ZN34_INTERNAL_20cfd051_4_k_cu_e0a926004cuda3std3__45__cpo4rendE - _ZN34_INTERNAL_20cfd051_4_k_cu_e0a926006thrust24THRUST_300001_SM_1000_NS12placeholders2_6E)
_ZN34_INTERNAL_20cfd051_4_k_cu_e0a926006thrust24THRUST_300001_SM_1000_NS12placeholders2_6E:
	.zero		1
	.type		_ZN34_INTERNAL_20cfd051_4_k_cu_e0a926004cuda3std3__45__cpo4rendE,@object
	.size		_ZN34_INTERNAL_20cfd051_4_k_cu_e0a926004cuda3std3__45__cpo4rendE,(_ZN34_INTERNAL_20cfd051_4_k_cu_e0a926004cuda3std6ranges3__45__cpo9iter_swapE - _ZN34_INTERNAL_20cfd051_4_k_cu_e0a926004cuda3std3__45__cpo4rendE)
_ZN34_INTERNAL_20cfd051_4_k_cu_e0a926004cuda3std3__45__cpo4rendE:
	.zero		1
	.type		_ZN34_INTERNAL_20cfd051_4_k_cu_e0a926004cuda3std6ranges3__45__cpo9iter_swapE,@object
	.size		_ZN34_INTERNAL_20cfd051_4_k_cu_e0a926004cuda3std6ranges3__45__cpo9iter_swapE,(_ZN34_INTERNAL_20cfd051_4_k_cu_e0a926004cuda3std3__48unexpectE - _ZN34_INTERNAL_20cfd051_4_k_cu_e0a926004cuda3std6ranges3__45__cpo9iter_swapE)
_ZN34_INTERNAL_20cfd051_4_k_cu_e0a926004cuda3std6ranges3__45__cpo9iter_swapE:
	.zero		1
	.type		_ZN34_INTERNAL_20cfd051_4_k_cu_e0a926004cuda3std3__48unexpectE,@object
	.size		_ZN34_INTERNAL_20cfd051_4_k_cu_e0a926004cuda3std3__48unexpectE,(_ZN34_INTERNAL_20cfd051_4_k_cu_e0a926006thrust24THRUST_300001_SM_1000_NS8cuda_cub3parE - _ZN34_INTERNAL_20cfd051_4_k_cu_e0a926004cuda3std3__48unexpectE)
_ZN34_INTERNAL_20cfd051_4_k_cu_e0a926004cuda3std3__48unexpectE:
	.zero		1
	.type		_ZN34_INTERNAL_20cfd051_4_k_cu_e0a926006thrust24THRUST_300001_SM_1000_NS8cuda_cub3parE,@object
	.size		_ZN34_INTERNAL_20cfd051_4_k_cu_e0a926006thrust24THRUST_300001_SM_1000_NS8cuda_cub3parE,(_ZN34_INTERNAL_20cfd051_4_k_cu_e0a926006thrust24THRUST_300001_SM_1000_NS12placeholders2_8E - _ZN34_INTERNAL_20cfd051_4_k_cu_e0a926006thrust24THRUST_300001_SM_1000_NS8cuda_cub3parE)
_ZN34_INTERNAL_20cfd051_4_k_cu_e0a926006thrust24THRUST_300001_SM_1000_NS8cuda_cub3parE:
	.zero		1
	.type		_ZN34_INTERNAL_20cfd051_4_k_cu_e0a926006thrust24THRUST_300001_SM_1000_NS12placeholders2_8E,@object
	.size		_ZN34_INTERNAL_20cfd051_4_k_cu_e0a926006thrust24THRUST_300001_SM_1000_NS12placeholders2_8E,(_ZN34_INTERNAL_20cfd051_4_k_cu_e0a926004cuda3std3__45__cpo5crendE - _ZN34_INTERNAL_20cfd051_4_k_cu_e0a926006thrust24THRUST_300001_SM_1000_NS12placeholders2_8E)
_ZN34_INTERNAL_20cfd051_4_k_cu_e0a926006thrust24THRUST_300001_SM_1000_NS12placeholders2_8E:
	.zero		1
	.type		_ZN34_INTERNAL_20cfd051_4_k_cu_e0a926004cuda3std3__45__cpo5crendE,@object
	.size		_ZN34_INTERNAL_20cfd051_4_k_cu_e0a926004cuda3std3__45__cpo5crendE,(_ZN34_INTERNAL_20cfd051_4_k_cu_e0a926004cuda3std6ranges3__45__cpo4prevE - _ZN34_INTERNAL_20cfd051_4_k_cu_e0a926004cuda3std3__45__cpo5crendE)
_ZN34_INTERNAL_20cfd051_4_k_cu_e0a926004cuda3std3__45__cpo5crendE:
	.zero		1
	.type		_ZN34_INTERNAL_20cfd051_4_k_cu_e0a926004cuda3std6ranges3__45__cpo4prevE,@object
	.size		_ZN34_INTERNAL_20cfd051_4_k_cu_e0a926004cuda3std6ranges3__45__cpo4prevE,(_ZN34_INTERNAL_20cfd051_4_k_cu_e0a926006thrust24THRUST_300001_SM_1000_NS6system6detail10sequential3seqE - _ZN34_INTERNAL_20cfd051_4_k_cu_e0a926004cuda3std6ranges3__45__cpo4prevE)
_ZN34_INTERNAL_20cfd051_4_k_cu_e0a926004cuda3std6ranges3__45__cpo4prevE:
	.zero		1
	.type		_ZN34_INTERNAL_20cfd051_4_k_cu_e0a926006thrust24THRUST_300001_SM_1000_NS6system6detail10sequential3seqE,@object
	.size		_ZN34_INTERNAL_20cfd051_4_k_cu_e0a926006thrust24THRUST_300001_SM_1000_NS6system6detail10sequential3seqE,(_ZN34_INTERNAL_20cfd051_4_k_cu_e0a926004cuda3std6ranges3__45__cpo9iter_moveE - _ZN34_INTERNAL_20cfd051_4_k_cu_e0a926006thrust24THRUST_300001_SM_1000_NS6system6detail10sequential3seqE)
_ZN34_INTERNAL_20cfd051_4_k_cu_e0a926006thrust24THRUST_300001_SM_1000_NS6system6detail10sequential3seqE:
	.zero		1
	.type		_ZN34_INTERNAL_20cfd051_4_k_cu_e0a926004cuda3std6ranges3__45__cpo9iter_moveE,@object
	.size		_ZN34_INTERNAL_20cfd051_4_k_cu_e0a926004cuda3std6ranges3__45__cpo9iter_moveE,(_ZN34_INTERNAL_20cfd051_4_k_cu_e0a926006thrust24THRUST_300001_SM_1000_NS12placeholders2_4E - _ZN34_INTERNAL_20cfd051_4_k_cu_e0a926004cuda3std6ranges3__45__cpo9iter_moveE)
_ZN34_INTERNAL_20cfd051_4_k_cu_e0a926004cuda3std6ranges3__45__cpo9iter_moveE:
	.zero		1
	.type		_ZN34_INTERNAL_20cfd051_4_k_cu_e0a926006thrust24THRUST_300001_SM_1000_NS12placeholders2_4E,@object
	.size		_ZN34_INTERNAL_20cfd051_4_k_cu_e0a926006thrust24THRUST_300001_SM_1000_NS12placeholders2_4E,(_ZN34_INTERNAL_20cfd051_4_k_cu_e0a926004cuda3std3__45__cpo4cendE - _ZN34_INTERNAL_20cfd051_4_k_cu_e0a926006thrust24THRUST_300001_SM_1000_NS12placeholders2_4E)
_ZN34_INTERNAL_20cfd051_4_k_cu_e0a926006thrust24THRUST_300001_SM_1000_NS12placeholders2_4E:
	.zero		1
	.type		_ZN34_INTERNAL_20cfd051_4_k_cu_e0a926004cuda3std3__45__cpo4cendE,@object
	.size		_ZN34_INTERNAL_20cfd051_4_k_cu_e0a926004cuda3std3__45__cpo4cendE,(_ZN34_INTERNAL_20cfd051_4_k_cu_e0a926004cuda3std6ranges3__45__cpo4cendE - _ZN34_INTERNAL_20cfd051_4_k_cu_e0a926004cuda3std3__45__cpo4cendE)
_ZN34_INTERNAL_20cfd051_4_k_cu_e0a926004cuda3std3__45__cpo4cendE:
	.zero		1
	.type		_ZN34_INTERNAL_20cfd051_4_k_cu_e0a926004cuda3std6ranges3__45__cpo4cendE,@object
	.size		_ZN34_INTERNAL_20cfd051_4_k_cu_e0a926004cuda3std6ranges3__45__cpo4cendE,(_ZN34_INTERNAL_20cfd051_4_k_cu_e0a926004cuda3std3__420unreachable_sentinelE - _ZN34_INTERNAL_20cfd051_4_k_cu_e0a926004cuda3std6ranges3__45__cpo4cendE)
_ZN34_INTERNAL_20cfd051_4_k_cu_e0a926004cuda3std6ranges3__45__cpo4cendE:
	.zero		1
	.type		_ZN34_INTERNAL_20cfd051_4_k_cu_e0a926004cuda3std3__420unreachable_sentinelE,@object
	.size		_ZN34_INTERNAL_20cfd051_4_k_cu_e0a926004cuda3std3__420unreachable_sentinelE,(_ZN34_INTERNAL_20cfd051_4_k_cu_e0a926004cuda3std6ranges3__45__cpo5ssizeE - _ZN34_INTERNAL_20cfd051_4_k_cu_e0a926004cuda3std3__420unreachable_sentinelE)
_ZN34_INTERNAL_20cfd051_4_k_cu_e0a926004cuda3std3__420unreachable_sentinelE:
	.zero		1
	.type		_ZN34_INTERNAL_20cfd051_4_k_cu_e0a926004cuda3std6ranges3__45__cpo5ssizeE,@object
	.size		_ZN34_INTERNAL_20cfd051_4_k_cu_e0a926004cuda3std6ranges3__45__cpo5ssizeE,(_ZN34_INTERNAL_20cfd051_4_k_cu_e0a926006thrust24THRUST_300001_SM_1000_NS3seqE - _ZN34_INTERNAL_20cfd051_4_k_cu_e0a926004cuda3std6ranges3__45__cpo5ssizeE)
_ZN34_INTERNAL_20cfd051_4_k_cu_e0a926004cuda3std6ranges3__45__cpo5ssizeE:
	.zero		1
	.type		_ZN34_INTERNAL_20cfd051_4_k_cu_e0a926006thrust24THRUST_300001_SM_1000_NS3seqE,@object
	.size		_ZN34_INTERNAL_20cfd051_4_k_cu_e0a926006thrust24THRUST_300001_SM_1000_NS3seqE,(_ZN34_INTERNAL_20cfd051_4_k_cu_e0a926004cuda3std3__48in_placeE - _ZN34_INTERNAL_20cfd051_4_k_cu_e0a926006thrust24THRUST_300001_SM_1000_NS3seqE)
_ZN34_INTERNAL_20cfd051_4_k_cu_e0a926006thrust24THRUST_300001_SM_1000_NS3seqE:
	.zero		1
	.type		_ZN34_INTERNAL_20cfd051_4_k_cu_e0a926004cuda3std3__48in_placeE,@object
	.size		_ZN34_INTERNAL_20cfd051_4_k_cu_e0a926004cuda3std3__48in_placeE,(_ZN34_INTERNAL_20cfd051_4_k_cu_e0a926004cuda3std6ranges3__45__cpo4sizeE - _ZN34_INTERNAL_20cfd051_4_k_cu_e0a926004cuda3std3__48in_placeE)
_ZN34_INTERNAL_20cfd051_4_k_cu_e0a926004cuda3std3__48in_placeE:
	.zero		1
	.type		_ZN34_INTERNAL_20cfd051_4_k_cu_e0a926004cuda3std6ranges3__45__cpo4sizeE,@object
	.size		_ZN34_INTERNAL_20cfd051_4_k_cu_e0a926004cuda3std6ranges3__45__cpo4sizeE,(_ZN34_INTERNAL_20cfd051_4_k_cu_e0a926006thrust24THRUST_300001_SM_1000_NS12placeholders2_3E - _ZN34_INTERNAL_20cfd051_4_k_cu_e0a926004cuda3std6ranges3__45__cpo4sizeE)
_ZN34_INTERNAL_20cfd051_4_k_cu_e0a926004cuda3std6ranges3__45__cpo4sizeE:
	.zero		1
	.type		_ZN34_INTERNAL_20cfd051_4_k_cu_e0a926006thrust24THRUST_300001_SM_1000_NS12placeholders2_3E,@object
	.size		_ZN34_INTERNAL_20cfd051_4_k_cu_e0a926006thrust24THRUST_300001_SM_1000_NS12placeholders2_3E,(_ZN34_INTERNAL_20cfd051_4_k_cu_e0a926004cuda3std3__45__cpo6cbeginE - _ZN34_INTERNAL_20cfd051_4_k_cu_e0a926006thrust24THRUST_300001_SM_1000_NS12placeholders2_3E)
_ZN34_INTERNAL_20cfd051_4_k_cu_e0a926006thrust24THRUST_300001_SM_1000_NS12placeholders2_3E:
	.zero		1
	.type		_ZN34_INTERNAL_20cfd051_4_k_cu_e0a926004cuda3std3__45__cpo6cbeginE,@object
	.size		_ZN34_INTERNAL_20cfd051_4_k_cu_e0a926004cuda3std3__45__cpo6cbeginE,(_ZN34_INTERNAL_20cfd051_4_k_cu_e0a926004cuda3std6ranges3__45__cpo6cbeginE - _ZN34_INTERNAL_20cfd051_4_k_cu_e0a926004cuda3std3__45__cpo6cbeginE)
_ZN34_INTERNAL_20cfd051_4_k_cu_e0a926004cuda3std3__45__cpo6cbeginE:
	.zero		1
	.type		_ZN34_INTERNAL_20cfd051_4_k_cu_e0a926004cuda3std6ranges3__45__cpo6cbeginE,@object
	.size		_ZN34_INTERNAL_20cfd051_4_k_cu_e0a926004cuda3std6ranges3__45__cpo6cbeginE,(_ZN34_INTERNAL_20cfd051_4_k_cu_e0a926006thrust24THRUST_300001_SM_1000_NS12placeholders2_7E - _ZN34_INTERNAL_20cfd051_4_k_cu_e0a926004cuda3std6ranges3__45__cpo6cbeginE)
_ZN34_INTERNAL_20cfd051_4_k_cu_e0a926004cuda3std6ranges3__45__cpo6cbeginE:
	.zero		1
	.type		_ZN34_INTERNAL_20cfd051_4_k_cu_e0a926006thrust24THRUST_300001_SM_1000_NS12placeholders2_7E,@object
	.size		_ZN34_INTERNAL_20cfd051_4_k_cu_e0a926006thrust24THRUST_300001_SM_1000_NS12placeholders2_7E,(_ZN34_INTERNAL_20cfd051_4_k_cu_e0a926004cuda3std3__45__cpo7crbeginE - _ZN34_INTERNAL_20cfd051_4_k_cu_e0a926006thrust24THRUST_300001_SM_1000_NS12placeholders2_7E)
_ZN34_INTERNAL_20cfd051_4_k_cu_e0a926006thrust24THRUST_300001_SM_1000_NS12placeholders2_7E:
	.zero		1
	.type		_ZN34_INTERNAL_20cfd051_4_k_cu_e0a926004cuda3std3__45__cpo7crbeginE,@object
	.size		_ZN34_INTERNAL_20cfd051_4_k_cu_e0a926004cuda3std3__45__cpo7crbeginE,(_ZN34_INTERNAL_20cfd051_4_k_cu_e0a926004cuda3std6ranges3__45__cpo4nextE - _ZN34_INTERNAL_20cfd051_4_k_cu_e0a926004cuda3std3__45__cpo7crbeginE)
_ZN34_INTERNAL_20cfd051_4_k_cu_e0a926004cuda3std3__45__cpo7crbeginE:
	.zero		1
	.type		_ZN34_INTERNAL_20cfd051_4_k_cu_e0a926004cuda3std6ranges3__45__cpo4nextE,@object
	.size		_ZN34_INTERNAL_20cfd051_4_k_cu_e0a926004cuda3std6ranges3__45__cpo4nextE,(_ZN34_INTERNAL_20cfd051_4_k_cu_e0a926004cuda3std6ranges3__45__cpo4swapE - _ZN34_INTERNAL_20cfd051_4_k_cu_e0a926004cuda3std6ranges3__45__cpo4nextE)
_ZN34_INTERNAL_20cfd051_4_k_cu_e0a926004cuda3std6ranges3__45__cpo4nextE:
	.zero		1
	.type		_ZN34_INTERNAL_20cfd051_4_k_cu_e0a926004cuda3std6ranges3__45__cpo4swapE,@object
	.size		_ZN34_INTERNAL_20cfd051_4_k_cu_e0a926004cuda3std6ranges3__45__cpo4swapE,(_ZN34_INTERNAL_20cfd051_4_k_cu_e0a926006thrust24THRUST_300001_SM_1000_NS8cuda_cub10par_nosyncE - _ZN34_INTERNAL_20cfd051_4_k_cu_e0a926004cuda3std6ranges3__45__cpo4swapE)
_ZN34_INTERNAL_20cfd051_4_k_cu_e0a926004cuda3std6ranges3__45__cpo4swapE:
	.zero		1
	.type		_ZN34_INTERNAL_20cfd051_4_k_cu_e0a926006thrust24THRUST_300001_SM_1000_NS8cuda_cub10par_nosyncE,@object
	.size		_ZN34_INTERNAL_20cfd051_4_k_cu_e0a926006thrust24THRUST_300001_SM_1000_NS8cuda_cub10par_nosyncE,(_ZN34_INTERNAL_20cfd051_4_k_cu_e0a926006thrust24THRUST_300001_SM_1000_NS12placeholders2_9E - _ZN34_INTERNAL_20cfd051_4_k_cu_e0a926006thrust24THRUST_300001_SM_1000_NS8cuda_cub10par_nosyncE)
_ZN34_INTERNAL_20cfd051_4_k_cu_e0a926006thrust24THRUST_300001_SM_1000_NS8cuda_cub10par_nosyncE:
	.zero		1
	.type		_ZN34_INTERNAL_20cfd051_4_k_cu_e0a926006thrust24THRUST_300001_SM_1000_NS12placeholders2_9E,@object
	.size		_ZN34_INTERNAL_20cfd051_4_k_cu_e0a926006thrust24THRUST_300001_SM_1000_NS12placeholders2_9E,(_ZN34_INTERNAL_20cfd051_4_k_cu_e0a926004cuda3std3__436_GLOBAL__N__20cfd051_4_k_cu_e0a926006ignoreE - _ZN34_INTERNAL_20cfd051_4_k_cu_e0a926006thrust24THRUST_300001_SM_1000_NS12placeholders2_9E)
_ZN34_INTERNAL_20cfd051_4_k_cu_e0a926006thrust24THRUST_300001_SM_1000_NS12placeholders2_9E:
	.zero		1
	.type		_ZN34_INTERNAL_20cfd051_4_k_cu_e0a926004cuda3std3__436_GLOBAL__N__20cfd051_4_k_cu_e0a926006ignoreE,@object
	.size		_ZN34_INTERNAL_20cfd051_4_k_cu_e0a926004cuda3std3__436_GLOBAL__N__20cfd051_4_k_cu_e0a926006ignoreE,(_ZN34_INTERNAL_20cfd051_4_k_cu_e0a926004cuda3std6ranges3__45__cpo4dataE - _ZN34_INTERNAL_20cfd051_4_k_cu_e0a926004cuda3std3__436_GLOBAL__N__20cfd051_4_k_cu_e0a926006ignoreE)
_ZN34_INTERNAL_20cfd051_4_k_cu_e0a926004cuda3std3__436_GLOBAL__N__20cfd051_4_k_cu_e0a926006ignoreE:
	.zero		1
	.type		_ZN34_INTERNAL_20cfd051_4_k_cu_e0a926004cuda3std6ranges3__45__cpo4dataE,@object
	.size		_ZN34_INTERNAL_20cfd051_4_k_cu_e0a926004cuda3std6ranges3__45__cpo4dataE,(_ZN34_INTERNAL_20cfd051_4_k_cu_e0a926006thrust24THRUST_300001_SM_1000_NS12placeholders2_1E - _ZN34_INTERNAL_20cfd051_4_k_cu_e0a926004cuda3std6ranges3__45__cpo4dataE)
_ZN34_INTERNAL_20cfd051_4_k_cu_e0a926004cuda3std6ranges3__45__cpo4dataE:
	.zero		1
	.type		_ZN34_INTERNAL_20cfd051_4_k_cu_e0a926006thrust24THRUST_300001_SM_1000_NS12placeholders2_1E,@object
	.size		_ZN34_INTERNAL_20cfd051_4_k_cu_e0a926006thrust24THRUST_300001_SM_1000_NS12placeholders2_1E,(_ZN34_INTERNAL_20cfd051_4_k_cu_e0a926004cuda3std3__45__cpo5beginE - _ZN34_INTERNAL_20cfd051_4_k_cu_e0a926006thrust24THRUST_300001_SM_1000_NS12placeholders2_1E)
_ZN34_INTERNAL_20cfd051_4_k_cu_e0a926006thrust24THRUST_300001_SM_1000_NS12placeholders2_1E:
	.zero		1
	.type		_ZN34_INTERNAL_20cfd051_4_k_cu_e0a926004cuda3std3__45__cpo5beginE,@object
	.size		_ZN34_INTERNAL_20cfd051_4_k_cu_e0a926004cuda3std3__45__cpo5beginE,(_ZN34_INTERNAL_20cfd051_4_k_cu_e0a926004cuda3std6ranges3__45__cpo5beginE - _ZN34_INTERNAL_20cfd051_4_k_cu_e0a926004cuda3std3__45__cpo5beginE)
_ZN34_INTERNAL_20cfd051_4_k_cu_e0a926004cuda3std3__45__cpo5beginE:
	.zero		1
	.type		_ZN34_INTERNAL_20cfd051_4_k_cu_e0a926004cuda3std6ranges3__45__cpo5beginE,@object
	.size		_ZN34_INTERNAL_20cfd051_4_k_cu_e0a926004cuda3std6ranges3__45__cpo5beginE,(_ZN34_INTERNAL_20cfd051_4_k_cu_e0a926006thrust24THRUST_300001_SM_1000_NS12placeholders2_5E - _ZN34_INTERNAL_20cfd051_4_k_cu_e0a926004cuda3std6ranges3__45__cpo5beginE)
_ZN34_INTERNAL_20cfd051_4_k_cu_e0a926004cuda3std6ranges3__45__cpo5beginE:
	.zero		1
	.type		_ZN34_INTERNAL_20cfd051_4_k_cu_e0a926006thrust24THRUST_300001_SM_1000_NS12placeholders2_5E,@object
	.size		_ZN34_INTERNAL_20cfd051_4_k_cu_e0a926006thrust24THRUST_300001_SM_1000_NS12placeholders2_5E,(_ZN34_INTERNAL_20cfd051_4_k_cu_e0a926004cuda3std3__45__cpo6rbeginE - _ZN34_INTERNAL_20cfd051_4_k_cu_e0a926006thrust24THRUST_300001_SM_1000_NS12placeholders2_5E)
_ZN34_INTERNAL_20cfd051_4_k_cu_e0a926006thrust24THRUST_300001_SM_1000_NS12placeholders2_5E:
	.zero		1
	.type		_ZN34_INTERNAL_20cfd051_4_k_cu_e0a926004cuda3std3__45__cpo6rbeginE,@object
	.size		_ZN34_INTERNAL_20cfd051_4_k_cu_e0a926004cuda3std3__45__cpo6rbeginE,(_ZN34_INTERNAL_20cfd051_4_k_cu_e0a926004cuda3std6ranges3__45__cpo7advanceE - _ZN34_INTERNAL_20cfd051_4_k_cu_e0a926004cuda3std3__45__cpo6rbeginE)
_ZN34_INTERNAL_20cfd051_4_k_cu_e0a926004cuda3std3__45__cpo6rbeginE:
	.zero		1
	.type		_ZN34_INTERNAL_20cfd051_4_k_cu_e0a926004cuda3std6ranges3__45__cpo7advanceE,@object
	.size		_ZN34_INTERNAL_20cfd051_4_k_cu_e0a926004cuda3std6ranges3__45__cpo7advanceE,(_ZN34_INTERNAL_20cfd051_4_k_cu_e0a926004cuda3std3__47nulloptE - _ZN34_INTERNAL_20cfd051_4_k_cu_e0a926004cuda3std6ranges3__45__cpo7advanceE)
_ZN34_INTERNAL_20cfd051_4_k_cu_e0a926004cuda3std6ranges3__45__cpo7advanceE:
	.zero		1
	.type		_ZN34_INTERNAL_20cfd051_4_k_cu_e0a926004cuda3std3__47nulloptE,@object
	.size		_ZN34_INTERNAL_20cfd051_4_k_cu_e0a926004cuda3std3__47nulloptE,(_ZN34_INTERNAL_20cfd051_4_k_cu_e0a926004cuda3std6ranges3__45__cpo8distanceE - _ZN34_INTERNAL_20cfd051_4_k_cu_e0a926004cuda3std3__47nulloptE)
_ZN34_INTERNAL_20cfd051_4_k_cu_e0a926004cuda3std3__47nulloptE:
	.zero		1
	.type		_ZN34_INTERNAL_20cfd051_4_k_cu_e0a926004cuda3std6ranges3__45__cpo8distanceE,@object
	.size		_ZN34_INTERNAL_20cfd051_4_k_cu_e0a926004cuda3std6ranges3__45__cpo8distanceE,(.L_29 - _ZN34_INTERNAL_20cfd051_4_k_cu_e0a926004cuda3std6ranges3__45__cpo8distanceE)
_ZN34_INTERNAL_20cfd051_4_k_cu_e0a926004cuda3std6ranges3__45__cpo8distanceE:
	.zero		1
.L_29:


//--------------------- .nv.constant0._ZN3cub18CUB_300001_SM_10006detail8for_each13static_kernelINS2_12policy_hub_t12policy_500_tElNS2_12op_wrapper_tIl5functN6thrust24THRUST_300001_SM_1000_NS6detail15normal_iteratorINS9_10device_ptrIN4cuda3std3__44pairIiiEEEEEEEEEEvT0_T1_ --------------------------
	.section	.nv.constant0._ZN3cub18CUB_300001_SM_10006detail8for_each13static_kernelINS2_12policy_hub_t12policy_500_tElNS2_12op_wrapper_tIl5functN6thrust24THRUST_300001_SM_1000_NS6detail15normal_iteratorINS9_10device_ptrIN4cuda3std3__44pairIiiEEEEEEEEEEvT0_T1_,"a",@progbits
	.sectionflags	@""
	.align	4
.nv.constant0._ZN3cub18CUB_300001_SM_10006detail8for_each13static_kernelINS2_12policy_hub_t12policy_500_tElNS2_12op_wrapper_tIl5functN6thrust24THRUST_300001_SM_1000_NS6detail15normal_iteratorINS9_10device_ptrIN4cuda3std3__44pairIiiEEEEEEEEEEvT0_T1_:
	.zero		920


//--------------------- .nv.constant0._ZN3cub18CUB_300001_SM_10006detail11EmptyKernelIvEEvv --------------------------
	.section	.nv.constant0._ZN3cub18CUB_300001_SM_10006detail11EmptyKernelIvEEvv,"a",@progbits
	.sectionflags	@""
	.align	4
.nv.constant0._ZN3cub18CUB_300001_SM_10006detail11EmptyKernelIvEEvv:
	.zero		896


//--------------------- SYMBOLS --------------------------

	.type		.nv.reservedSmem.offset0,@object
	.size		.nv.reservedSmem.offset0,0x4
	.type		vprintf,@function
